//
// Generated by NVIDIA NVVM Compiler
//
// Compiler Build ID: CL-36424714
// Cuda compilation tools, release 13.0, V13.0.88
// Based on NVVM 20.0.0
//

.version 9.0
.target sm_100
.address_size 64

	// .globl	_Z14softmax_kernelPfii
// _ZZ14softmax_kernelPfiiE7max_val has been demoted
// _ZZ14softmax_kernelPfiiE3sum has been demoted

.visible .entry _Z14softmax_kernelPfii(
	.param .u64 .ptr .align 1 _Z14softmax_kernelPfii_param_0,
	.param .u32 _Z14softmax_kernelPfii_param_1,
	.param .u32 _Z14softmax_kernelPfii_param_2
)
{
	.reg .pred 	%p<43>;
	.reg .b32 	%r<41>;
	.reg .b32 	%f<118>;
	.reg .b64 	%rd<31>;
	// demoted variable
	.shared .align 4 .f32 _ZZ14softmax_kernelPfiiE7max_val;
	// demoted variable
	.shared .align 4 .f32 _ZZ14softmax_kernelPfiiE3sum;
	ld.param.u64 	%rd14, [_Z14softmax_kernelPfii_param_0];
	ld.param.u32 	%r23, [_Z14softmax_kernelPfii_param_1];
	ld.param.u32 	%r22, [_Z14softmax_kernelPfii_param_2];
	cvta.to.global.u64 	%rd1, %rd14;
	mov.u32 	%r1, %ctaid.x;
	mov.u32 	%r2, %tid.x;
	setp.ge.s32 	%p1, %r1, %r23;
	setp.ge.s32 	%p2, %r2, %r22;
	or.pred  	%p3, %p1, %p2;
	@%p3 bra 	$L__BB0_75;
	setp.ne.s32 	%p4, %r2, 0;
	@%p4 bra 	$L__BB0_74;
	mul.lo.s32 	%r3, %r22, %r1;
	mul.wide.u32 	%rd15, %r3, 4;
	add.s64 	%rd2, %rd1, %rd15;
	ld.global.f32 	%f85, [%rd2];
	st.shared.f32 	[_ZZ14softmax_kernelPfiiE7max_val], %f85;
	setp.lt.u32 	%p5, %r22, 2;
	@%p5 bra 	$L__BB0_74;
	add.s32 	%r4, %r22, -1;
	add.s32 	%r25, %r22, -2;
	and.b32  	%r5, %r4, 15;
	setp.lt.u32 	%p6, %r25, 15;
	mov.b32 	%r38, 1;
	@%p6 bra 	$L__BB0_39;
	and.b32  	%r27, %r4, -16;
	neg.s32 	%r36, %r27;
	add.s32 	%r28, %r3, 1;
	mul.wide.u32 	%rd16, %r28, 4;
	add.s64 	%rd29, %rd1, %rd16;
	add.s64 	%rd18, %rd15, %rd1;
	add.s64 	%rd28, %rd18, 32;
	mov.b32 	%r35, 0;
$L__BB0_5:
	.pragma "nounroll";
	ld.global.f32 	%f3, [%rd29];
	setp.leu.f32 	%p7, %f3, %f85;
	@%p7 bra 	$L__BB0_7;
	st.shared.f32 	[_ZZ14softmax_kernelPfiiE7max_val], %f3;
	mov.f32 	%f85, %f3;
$L__BB0_7:
	ld.global.f32 	%f5, [%rd28+-24];
	setp.leu.f32 	%p8, %f5, %f85;
	@%p8 bra 	$L__BB0_9;
	st.shared.f32 	[_ZZ14softmax_kernelPfiiE7max_val], %f5;
	mov.f32 	%f85, %f5;
$L__BB0_9:
	ld.global.f32 	%f7, [%rd28+-20];
	setp.leu.f32 	%p9, %f7, %f85;
	@%p9 bra 	$L__BB0_11;
	st.shared.f32 	[_ZZ14softmax_kernelPfiiE7max_val], %f7;
	mov.f32 	%f85, %f7;
$L__BB0_11:
	ld.global.f32 	%f9, [%rd28+-16];
	setp.leu.f32 	%p10, %f9, %f85;
	@%p10 bra 	$L__BB0_13;
	st.shared.f32 	[_ZZ14softmax_kernelPfiiE7max_val], %f9;
	mov.f32 	%f85, %f9;
$L__BB0_13:
	ld.global.f32 	%f11, [%rd28+-12];
	setp.leu.f32 	%p11, %f11, %f85;
	@%p11 bra 	$L__BB0_15;
	st.shared.f32 	[_ZZ14softmax_kernelPfiiE7max_val], %f11;
	mov.f32 	%f85, %f11;
$L__BB0_15:
	ld.global.f32 	%f13, [%rd28+-8];
	setp.leu.f32 	%p12, %f13, %f85;
	@%p12 bra 	$L__BB0_17;
	st.shared.f32 	[_ZZ14softmax_kernelPfiiE7max_val], %f13;
	mov.f32 	%f85, %f13;
$L__BB0_17:
	ld.global.f32 	%f15, [%rd28+-4];
	setp.leu.f32 	%p13, %f15, %f85;
	@%p13 bra 	$L__BB0_19;
	st.shared.f32 	[_ZZ14softmax_kernelPfiiE7max_val], %f15;
	mov.f32 	%f85, %f15;
$L__BB0_19:
	ld.global.f32 	%f17, [%rd28];
	setp.leu.f32 	%p14, %f17, %f85;
	@%p14 bra 	$L__BB0_21;
	st.shared.f32 	[_ZZ14softmax_kernelPfiiE7max_val], %f17;
	mov.f32 	%f85, %f17;
$L__BB0_21:
	ld.global.f32 	%f19, [%rd28+4];
	setp.leu.f32 	%p15, %f19, %f85;
	@%p15 bra 	$L__BB0_23;
	st.shared.f32 	[_ZZ14softmax_kernelPfiiE7max_val], %f19;
	mov.f32 	%f85, %f19;
$L__BB0_23:
	ld.global.f32 	%f21, [%rd28+8];
	setp.leu.f32 	%p16, %f21, %f85;
	@%p16 bra 	$L__BB0_25;
	st.shared.f32 	[_ZZ14softmax_kernelPfiiE7max_val], %f21;
	mov.f32 	%f85, %f21;
$L__BB0_25:
	ld.global.f32 	%f23, [%rd28+12];
	setp.leu.f32 	%p17, %f23, %f85;
	@%p17 bra 	$L__BB0_27;
	st.shared.f32 	[_ZZ14softmax_kernelPfiiE7max_val], %f23;
	mov.f32 	%f85, %f23;
$L__BB0_27:
	ld.global.f32 	%f25, [%rd28+16];
	setp.leu.f32 	%p18, %f25, %f85;
	@%p18 bra 	$L__BB0_29;
	st.shared.f32 	[_ZZ14softmax_kernelPfiiE7max_val], %f25;
	mov.f32 	%f85, %f25;
$L__BB0_29:
	ld.global.f32 	%f27, [%rd28+20];
	setp.leu.f32 	%p19, %f27, %f85;
	@%p19 bra 	$L__BB0_31;
	st.shared.f32 	[_ZZ14softmax_kernelPfiiE7max_val], %f27;
	mov.f32 	%f85, %f27;
$L__BB0_31:
	ld.global.f32 	%f29, [%rd28+24];
	setp.leu.f32 	%p20, %f29, %f85;
	@%p20 bra 	$L__BB0_33;
	st.shared.f32 	[_ZZ14softmax_kernelPfiiE7max_val], %f29;
	mov.f32 	%f85, %f29;
$L__BB0_33:
	ld.global.f32 	%f31, [%rd28+28];
	setp.leu.f32 	%p21, %f31, %f85;
	@%p21 bra 	$L__BB0_35;
	st.shared.f32 	[_ZZ14softmax_kernelPfiiE7max_val], %f31;
	mov.f32 	%f85, %f31;
$L__BB0_35:
	ld.global.f32 	%f33, [%rd28+32];
	setp.leu.f32 	%p22, %f33, %f85;
	@%p22 bra 	$L__BB0_37;
	st.shared.f32 	[_ZZ14softmax_kernelPfiiE7max_val], %f33;
	mov.f32 	%f85, %f33;
$L__BB0_37:
	add.s32 	%r36, %r36, 16;
	add.s64 	%rd29, %rd29, 64;
	add.s32 	%r35, %r35, 16;
	add.s64 	%rd28, %rd28, 64;
	setp.ne.s32 	%p23, %r36, 0;
	@%p23 bra 	$L__BB0_5;
	add.s32 	%r38, %r35, 1;
$L__BB0_39:
	setp.eq.s32 	%p24, %r5, 0;
	@%p24 bra 	$L__BB0_74;
	and.b32  	%r13, %r4, 7;
	setp.lt.u32 	%p25, %r5, 8;
	@%p25 bra 	$L__BB0_58;
	add.s32 	%r29, %r38, %r3;
	mul.wide.u32 	%rd19, %r29, 4;
	add.s64 	%rd20, %rd1, %rd19;
	ld.global.f32 	%f36, [%rd20];
	setp.leu.f32 	%p26, %f36, %f85;
	@%p26 bra 	$L__BB0_43;
	st.shared.f32 	[_ZZ14softmax_kernelPfiiE7max_val], %f36;
	mov.f32 	%f85, %f36;
$L__BB0_43:
	mul.wide.u32 	%rd21, %r38, 4;
	add.s64 	%rd9, %rd2, %rd21;
	ld.global.f32 	%f38, [%rd9+4];
	setp.leu.f32 	%p27, %f38, %f85;
	@%p27 bra 	$L__BB0_45;
	st.shared.f32 	[_ZZ14softmax_kernelPfiiE7max_val], %f38;
	mov.f32 	%f85, %f38;
$L__BB0_45:
	ld.global.f32 	%f40, [%rd9+8];
	setp.leu.f32 	%p28, %f40, %f85;
	@%p28 bra 	$L__BB0_47;
	st.shared.f32 	[_ZZ14softmax_kernelPfiiE7max_val], %f40;
	mov.f32 	%f85, %f40;
$L__BB0_47:
	ld.global.f32 	%f42, [%rd9+12];
	setp.leu.f32 	%p29, %f42, %f85;
	@%p29 bra 	$L__BB0_49;
	st.shared.f32 	[_ZZ14softmax_kernelPfiiE7max_val], %f42;
	mov.f32 	%f85, %f42;
$L__BB0_49:
	ld.global.f32 	%f44, [%rd9+16];
	setp.leu.f32 	%p30, %f44, %f85;
	@%p30 bra 	$L__BB0_51;
	st.shared.f32 	[_ZZ14softmax_kernelPfiiE7max_val], %f44;
	mov.f32 	%f85, %f44;
$L__BB0_51:
	ld.global.f32 	%f46, [%rd9+20];
	setp.leu.f32 	%p31, %f46, %f85;
	@%p31 bra 	$L__BB0_53;
	st.shared.f32 	[_ZZ14softmax_kernelPfiiE7max_val], %f46;
	mov.f32 	%f85, %f46;
$L__BB0_53:
	ld.global.f32 	%f48, [%rd9+24];
	setp.leu.f32 	%p32, %f48, %f85;
	@%p32 bra 	$L__BB0_55;
	st.shared.f32 	[_ZZ14softmax_kernelPfiiE7max_val], %f48;
	mov.f32 	%f85, %f48;
$L__BB0_55:
	ld.global.f32 	%f50, [%rd9+28];
	setp.leu.f32 	%p33, %f50, %f85;
	@%p33 bra 	$L__BB0_57;
	st.shared.f32 	[_ZZ14softmax_kernelPfiiE7max_val], %f50;
	mov.f32 	%f85, %f50;
$L__BB0_57:
	add.s32 	%r38, %r38, 8;
$L__BB0_58:
	setp.eq.s32 	%p34, %r13, 0;
	@%p34 bra 	$L__BB0_74;
	and.b32  	%r16, %r4, 3;
	setp.lt.u32 	%p35, %r13, 4;
	@%p35 bra 	$L__BB0_69;
	add.s32 	%r30, %r38, %r3;
	mul.wide.u32 	%rd22, %r30, 4;
	add.s64 	%rd23, %rd1, %rd22;
	ld.global.f32 	%f53, [%rd23];
	setp.leu.f32 	%p36, %f53, %f85;
	@%p36 bra 	$L__BB0_62;
	st.shared.f32 	[_ZZ14softmax_kernelPfiiE7max_val], %f53;
	mov.f32 	%f85, %f53;
$L__BB0_62:
	mul.wide.u32 	%rd24, %r38, 4;
	add.s64 	%rd10, %rd2, %rd24;
	ld.global.f32 	%f55, [%rd10+4];
	setp.leu.f32 	%p37, %f55, %f85;
	@%p37 bra 	$L__BB0_64;
	st.shared.f32 	[_ZZ14softmax_kernelPfiiE7max_val], %f55;
	mov.f32 	%f85, %f55;
$L__BB0_64:
	ld.global.f32 	%f57, [%rd10+8];
	setp.leu.f32 	%p38, %f57, %f85;
	@%p38 bra 	$L__BB0_66;
	st.shared.f32 	[_ZZ14softmax_kernelPfiiE7max_val], %f57;
	mov.f32 	%f85, %f57;
$L__BB0_66:
	ld.global.f32 	%f59, [%rd10+12];
	setp.leu.f32 	%p39, %f59, %f85;
	@%p39 bra 	$L__BB0_68;
	st.shared.f32 	[_ZZ14softmax_kernelPfiiE7max_val], %f59;
	mov.f32 	%f85, %f59;
$L__BB0_68:
	add.s32 	%r38, %r38, 4;
$L__BB0_69:
	setp.eq.s32 	%p40, %r16, 0;
	@%p40 bra 	$L__BB0_74;
	add.s32 	%r31, %r38, %r3;
	mul.wide.u32 	%rd25, %r31, 4;
	add.s64 	%rd30, %rd1, %rd25;
	neg.s32 	%r40, %r16;
$L__BB0_71:
	.pragma "nounroll";
	ld.global.f32 	%f63, [%rd30];
	setp.leu.f32 	%p41, %f63, %f85;
	@%p41 bra 	$L__BB0_73;
	st.shared.f32 	[_ZZ14softmax_kernelPfiiE7max_val], %f63;
	mov.f32 	%f85, %f63;
$L__BB0_73:
	add.s64 	%rd30, %rd30, 4;
	add.s32 	%r40, %r40, 1;
	setp.ne.s32 	%p42, %r40, 0;
	@%p42 bra 	$L__BB0_71;
$L__BB0_74:
	bar.sync 	0;
	mad.lo.s32 	%r32, %r22, %r1, %r2;
	mul.wide.u32 	%rd26, %r32, 4;
	add.s64 	%rd27, %rd1, %rd26;
	ld.global.f32 	%f65, [%rd27];
	ld.shared.f32 	%f66, [_ZZ14softmax_kernelPfiiE7max_val];
	sub.f32 	%f67, %f65, %f66;
	fma.rn.f32 	%f68, %f67, 0f3BBB989D, 0f3F000000;
	cvt.sat.f32.f32 	%f69, %f68;
	mov.f32 	%f70, 0f4B400001;
	mov.f32 	%f71, 0f437C0000;
	fma.rm.f32 	%f72, %f69, %f71, %f70;
	add.f32 	%f73, %f72, 0fCB40007F;
	neg.f32 	%f74, %f73;
	fma.rn.f32 	%f75, %f67, 0f3FB8AA3B, %f74;
	fma.rn.f32 	%f76, %f67, 0f32A57060, %f75;
	mov.b32 	%r33, %f72;
	shl.b32 	%r34, %r33, 23;
	mov.b32 	%f77, %r34;
	ex2.approx.ftz.f32 	%f78, %f76;
	mul.f32 	%f79, %f78, %f77;
	atom.shared.add.f32 	%f80, [_ZZ14softmax_kernelPfiiE3sum], %f79;
	bar.sync 	0;
	ld.shared.f32 	%f81, [_ZZ14softmax_kernelPfiiE3sum];
	div.rn.f32 	%f82, %f79, %f81;
	max.f32 	%f83, %f82, 0f33D6BF95;
	st.global.f32 	[%rd27], %f83;
$L__BB0_75:
	ret;

}
	// .globl	_Z10reluKernelPfi
.visible .entry _Z10reluKernelPfi(
	.param .u64 .ptr .align 1 _Z10reluKernelPfi_param_0,
	.param .u32 _Z10reluKernelPfi_param_1
)
{
	.reg .pred 	%p<2>;
	.reg .b32 	%r<6>;
	.reg .b32 	%f<3>;
	.reg .b64 	%rd<5>;

	ld.param.u64 	%rd1, [_Z10reluKernelPfi_param_0];
	ld.param.u32 	%r2, [_Z10reluKernelPfi_param_1];
	mov.u32 	%r3, %ctaid.x;
	mov.u32 	%r4, %ntid.x;
	mov.u32 	%r5, %tid.x;
	mad.lo.s32 	%r1, %r3, %r4, %r5;
	setp.ge.s32 	%p1, %r1, %r2;
	@%p1 bra 	$L__BB1_2;
	cvta.to.global.u64 	%rd2, %rd1;
	mul.wide.s32 	%rd3, %r1, 4;
	add.s64 	%rd4, %rd2, %rd3;
	ld.global.f32 	%f1, [%rd4];
	max.f32 	%f2, %f1, 0f00000000;
	st.global.f32 	[%rd4], %f2;
$L__BB1_2:
	ret;

}
	// .globl	_Z25compute_delta_relu_kernelPfS_S_S_iii
.visible .entry _Z25compute_delta_relu_kernelPfS_S_S_iii(
	.param .u64 .ptr .align 1 _Z25compute_delta_relu_kernelPfS_S_S_iii_param_0,
	.param .u64 .ptr .align 1 _Z25compute_delta_relu_kernelPfS_S_S_iii_param_1,
	.param .u64 .ptr .align 1 _Z25compute_delta_relu_kernelPfS_S_S_iii_param_2,
	.param .u64 .ptr .align 1 _Z25compute_delta_relu_kernelPfS_S_S_iii_param_3,
	.param .u32 _Z25compute_delta_relu_kernelPfS_S_S_iii_param_4,
	.param .u32 _Z25compute_delta_relu_kernelPfS_S_S_iii_param_5,
	.param .u32 _Z25compute_delta_relu_kernelPfS_S_S_iii_param_6
)
{
	.reg .pred 	%p<12>;
	.reg .b32 	%r<44>;
	.reg .b32 	%f<62>;
	.reg .b64 	%rd<31>;

	ld.param.u64 	%rd8, [_Z25compute_delta_relu_kernelPfS_S_S_iii_param_0];
	ld.param.u64 	%rd9, [_Z25compute_delta_relu_kernelPfS_S_S_iii_param_1];
	ld.param.u64 	%rd6, [_Z25compute_delta_relu_kernelPfS_S_S_iii_param_2];
	ld.param.u64 	%rd7, [_Z25compute_delta_relu_kernelPfS_S_S_iii_param_3];
	ld.param.u32 	%r21, [_Z25compute_delta_relu_kernelPfS_S_S_iii_param_4];
	ld.param.u32 	%r19, [_Z25compute_delta_relu_kernelPfS_S_S_iii_param_5];
	ld.param.u32 	%r20, [_Z25compute_delta_relu_kernelPfS_S_S_iii_param_6];
	cvta.to.global.u64 	%rd1, %rd9;
	cvta.to.global.u64 	%rd2, %rd8;
	mov.u32 	%r22, %ctaid.x;
	mov.u32 	%r23, %ntid.x;
	mov.u32 	%r24, %tid.x;
	mad.lo.s32 	%r1, %r22, %r23, %r24;
	mul.lo.s32 	%r25, %r20, %r21;
	setp.ge.s32 	%p1, %r1, %r25;
	@%p1 bra 	$L__BB2_14;
	cvta.to.global.u64 	%rd10, %rd7;
	mul.wide.s32 	%rd11, %r1, 4;
	add.s64 	%rd3, %rd10, %rd11;
	mov.b32 	%r26, 0;
	st.global.u32 	[%rd3], %r26;
	setp.lt.s32 	%p2, %r19, 1;
	mov.f32 	%f61, 0f00000000;
	@%p2 bra 	$L__BB2_13;
	div.s32 	%r28, %r1, %r20;
	mul.lo.s32 	%r2, %r28, %r19;
	mul.lo.s32 	%r29, %r28, %r20;
	sub.s32 	%r30, %r1, %r29;
	mul.lo.s32 	%r3, %r30, %r19;
	and.b32  	%r4, %r19, 7;
	setp.lt.u32 	%p3, %r19, 8;
	mov.b32 	%r42, 0;
	mov.f32 	%f61, 0f00000000;
	@%p3 bra 	$L__BB2_5;
	and.b32  	%r42, %r19, 2147483640;
	neg.s32 	%r40, %r42;
	add.s64 	%rd4, %rd2, 16;
	add.s64 	%rd5, %rd1, 16;
	mov.f32 	%f61, 0f00000000;
	mov.u32 	%r38, %r3;
	mov.u32 	%r39, %r2;
$L__BB2_4:
	.pragma "nounroll";
	mul.wide.s32 	%rd12, %r39, 4;
	add.s64 	%rd13, %rd4, %rd12;
	mul.wide.s32 	%rd14, %r38, 4;
	add.s64 	%rd15, %rd5, %rd14;
	ld.global.f32 	%f13, [%rd13+-16];
	ld.global.f32 	%f14, [%rd15+-16];
	fma.rn.f32 	%f15, %f13, %f14, %f61;
	st.global.f32 	[%rd3], %f15;
	ld.global.f32 	%f16, [%rd13+-12];
	ld.global.f32 	%f17, [%rd15+-12];
	fma.rn.f32 	%f18, %f16, %f17, %f15;
	st.global.f32 	[%rd3], %f18;
	ld.global.f32 	%f19, [%rd13+-8];
	ld.global.f32 	%f20, [%rd15+-8];
	fma.rn.f32 	%f21, %f19, %f20, %f18;
	st.global.f32 	[%rd3], %f21;
	ld.global.f32 	%f22, [%rd13+-4];
	ld.global.f32 	%f23, [%rd15+-4];
	fma.rn.f32 	%f24, %f22, %f23, %f21;
	st.global.f32 	[%rd3], %f24;
	ld.global.f32 	%f25, [%rd13];
	ld.global.f32 	%f26, [%rd15];
	fma.rn.f32 	%f27, %f25, %f26, %f24;
	st.global.f32 	[%rd3], %f27;
	ld.global.f32 	%f28, [%rd13+4];
	ld.global.f32 	%f29, [%rd15+4];
	fma.rn.f32 	%f30, %f28, %f29, %f27;
	st.global.f32 	[%rd3], %f30;
	ld.global.f32 	%f31, [%rd13+8];
	ld.global.f32 	%f32, [%rd15+8];
	fma.rn.f32 	%f33, %f31, %f32, %f30;
	st.global.f32 	[%rd3], %f33;
	ld.global.f32 	%f34, [%rd13+12];
	ld.global.f32 	%f35, [%rd15+12];
	fma.rn.f32 	%f61, %f34, %f35, %f33;
	st.global.f32 	[%rd3], %f61;
	add.s32 	%r40, %r40, 8;
	add.s32 	%r39, %r39, 8;
	add.s32 	%r38, %r38, 8;
	setp.ne.s32 	%p4, %r40, 0;
	@%p4 bra 	$L__BB2_4;
$L__BB2_5:
	setp.eq.s32 	%p5, %r4, 0;
	@%p5 bra 	$L__BB2_13;
	and.b32  	%r14, %r19, 3;
	setp.lt.u32 	%p6, %r4, 4;
	@%p6 bra 	$L__BB2_8;
	add.s32 	%r31, %r42, %r2;
	mul.wide.s32 	%rd16, %r31, 4;
	add.s64 	%rd17, %rd2, %rd16;
	ld.global.f32 	%f36, [%rd17];
	add.s32 	%r32, %r42, %r3;
	mul.wide.s32 	%rd18, %r32, 4;
	add.s64 	%rd19, %rd1, %rd18;
	ld.global.f32 	%f37, [%rd19];
	fma.rn.f32 	%f38, %f36, %f37, %f61;
	st.global.f32 	[%rd3], %f38;
	ld.global.f32 	%f39, [%rd17+4];
	ld.global.f32 	%f40, [%rd19+4];
	fma.rn.f32 	%f41, %f39, %f40, %f38;
	st.global.f32 	[%rd3], %f41;
	ld.global.f32 	%f42, [%rd17+8];
	ld.global.f32 	%f43, [%rd19+8];
	fma.rn.f32 	%f44, %f42, %f43, %f41;
	st.global.f32 	[%rd3], %f44;
	ld.global.f32 	%f45, [%rd17+12];
	ld.global.f32 	%f46, [%rd19+12];
	fma.rn.f32 	%f61, %f45, %f46, %f44;
	st.global.f32 	[%rd3], %f61;
	add.s32 	%r42, %r42, 4;
$L__BB2_8:
	setp.eq.s32 	%p7, %r14, 0;
	@%p7 bra 	$L__BB2_13;
	setp.eq.s32 	%p8, %r14, 1;
	@%p8 bra 	$L__BB2_11;
	add.s32 	%r33, %r42, %r2;
	mul.wide.s32 	%rd20, %r33, 4;
	add.s64 	%rd21, %rd2, %rd20;
	ld.global.f32 	%f47, [%rd21];
	add.s32 	%r34, %r42, %r3;
	mul.wide.s32 	%rd22, %r34, 4;
	add.s64 	%rd23, %rd1, %rd22;
	ld.global.f32 	%f48, [%rd23];
	fma.rn.f32 	%f49, %f47, %f48, %f61;
	st.global.f32 	[%rd3], %f49;
	ld.global.f32 	%f50, [%rd21+4];
	ld.global.f32 	%f51, [%rd23+4];
	fma.rn.f32 	%f61, %f50, %f51, %f49;
	st.global.f32 	[%rd3], %f61;
	add.s32 	%r42, %r42, 2;
$L__BB2_11:
	and.b32  	%r35, %r19, 1;
	setp.eq.b32 	%p9, %r35, 1;
	not.pred 	%p10, %p9;
	@%p10 bra 	$L__BB2_13;
	add.s32 	%r36, %r42, %r2;
	mul.wide.s32 	%rd24, %r36, 4;
	add.s64 	%rd25, %rd2, %rd24;
	ld.global.f32 	%f52, [%rd25];
	add.s32 	%r37, %r42, %r3;
	mul.wide.s32 	%rd26, %r37, 4;
	add.s64 	%rd27, %rd1, %rd26;
	ld.global.f32 	%f53, [%rd27];
	fma.rn.f32 	%f61, %f52, %f53, %f61;
	st.global.f32 	[%rd3], %f61;
$L__BB2_13:
	cvta.to.global.u64 	%rd28, %rd6;
	add.s64 	%rd30, %rd28, %rd11;
	ld.global.f32 	%f54, [%rd30];
	setp.gt.f32 	%p11, %f54, 0f00000000;
	selp.f32 	%f55, 0f3F800000, 0f00000000, %p11;
	mul.f32 	%f56, %f61, %f55;
	st.global.f32 	[%rd3], %f56;
$L__BB2_14:
	ret;

}
	// .globl	_Z18forwardLayerKernelPfS_S_S_iiib
.visible .entry _Z18forwardLayerKernelPfS_S_S_iiib(
	.param .u64 .ptr .align 1 _Z18forwardLayerKernelPfS_S_S_iiib_param_0,
	.param .u64 .ptr .align 1 _Z18forwardLayerKernelPfS_S_S_iiib_param_1,
	.param .u64 .ptr .align 1 _Z18forwardLayerKernelPfS_S_S_iiib_param_2,
	.param .u64 .ptr .align 1 _Z18forwardLayerKernelPfS_S_S_iiib_param_3,
	.param .u32 _Z18forwardLayerKernelPfS_S_S_iiib_param_4,
	.param .u32 _Z18forwardLayerKernelPfS_S_S_iiib_param_5,
	.param .u32 _Z18forwardLayerKernelPfS_S_S_iiib_param_6,
	.param .u8 _Z18forwardLayerKernelPfS_S_S_iiib_param_7
)
{
	.reg .pred 	%p<14>;
	.reg .b16 	%rs<2>;
	.reg .b32 	%r<35>;
	.reg .b32 	%f<71>;
	.reg .b64 	%rd<57>;

	ld.param.u64 	%rd9, [_Z18forwardLayerKernelPfS_S_S_iiib_param_0];
	ld.param.u64 	%rd10, [_Z18forwardLayerKernelPfS_S_S_iiib_param_1];
	ld.param.u64 	%rd7, [_Z18forwardLayerKernelPfS_S_S_iiib_param_2];
	ld.param.u64 	%rd8, [_Z18forwardLayerKernelPfS_S_S_iiib_param_3];
	ld.param.u32 	%r18, [_Z18forwardLayerKernelPfS_S_S_iiib_param_4];
	ld.param.u32 	%r19, [_Z18forwardLayerKernelPfS_S_S_iiib_param_5];
	ld.param.u32 	%r20, [_Z18forwardLayerKernelPfS_S_S_iiib_param_6];
	ld.param.s8 	%rs1, [_Z18forwardLayerKernelPfS_S_S_iiib_param_7];
	cvta.to.global.u64 	%rd1, %rd10;
	cvta.to.global.u64 	%rd2, %rd9;
	mov.u32 	%r1, %ctaid.x;
	mov.u32 	%r2, %tid.x;
	setp.ge.s32 	%p1, %r2, %r19;
	setp.ge.s32 	%p2, %r1, %r20;
	or.pred  	%p3, %p1, %p2;
	@%p3 bra 	$L__BB3_15;
	setp.lt.s32 	%p4, %r18, 1;
	mov.f32 	%f70, 0f00000000;
	@%p4 bra 	$L__BB3_13;
	mul.lo.s32 	%r3, %r18, %r1;
	and.b32  	%r4, %r18, 7;
	setp.lt.u32 	%p5, %r18, 8;
	mov.f32 	%f70, 0f00000000;
	mov.b32 	%r33, 0;
	@%p5 bra 	$L__BB3_5;
	and.b32  	%r33, %r18, 2147483640;
	neg.s32 	%r31, %r33;
	shl.b32 	%r7, %r19, 3;
	mul.wide.u32 	%rd11, %r3, 4;
	add.s64 	%rd12, %rd11, %rd2;
	add.s64 	%rd56, %rd12, 16;
	mov.f32 	%f70, 0f00000000;
	mul.wide.s32 	%rd15, %r19, 4;
	mov.u32 	%r30, %r2;
$L__BB3_4:
	.pragma "nounroll";
	ld.global.f32 	%f18, [%rd56+-16];
	mul.wide.s32 	%rd13, %r30, 4;
	add.s64 	%rd14, %rd1, %rd13;
	ld.global.f32 	%f19, [%rd14];
	fma.rn.f32 	%f20, %f18, %f19, %f70;
	ld.global.f32 	%f21, [%rd56+-12];
	add.s64 	%rd16, %rd14, %rd15;
	ld.global.f32 	%f22, [%rd16];
	fma.rn.f32 	%f23, %f21, %f22, %f20;
	ld.global.f32 	%f24, [%rd56+-8];
	add.s64 	%rd17, %rd16, %rd15;
	ld.global.f32 	%f25, [%rd17];
	fma.rn.f32 	%f26, %f24, %f25, %f23;
	ld.global.f32 	%f27, [%rd56+-4];
	add.s64 	%rd18, %rd17, %rd15;
	ld.global.f32 	%f28, [%rd18];
	fma.rn.f32 	%f29, %f27, %f28, %f26;
	ld.global.f32 	%f30, [%rd56];
	add.s64 	%rd19, %rd18, %rd15;
	ld.global.f32 	%f31, [%rd19];
	fma.rn.f32 	%f32, %f30, %f31, %f29;
	ld.global.f32 	%f33, [%rd56+4];
	add.s64 	%rd20, %rd19, %rd15;
	ld.global.f32 	%f34, [%rd20];
	fma.rn.f32 	%f35, %f33, %f34, %f32;
	ld.global.f32 	%f36, [%rd56+8];
	add.s64 	%rd21, %rd20, %rd15;
	ld.global.f32 	%f37, [%rd21];
	fma.rn.f32 	%f38, %f36, %f37, %f35;
	ld.global.f32 	%f39, [%rd56+12];
	add.s64 	%rd22, %rd21, %rd15;
	ld.global.f32 	%f40, [%rd22];
	fma.rn.f32 	%f70, %f39, %f40, %f38;
	add.s32 	%r31, %r31, 8;
	add.s32 	%r30, %r30, %r7;
	add.s64 	%rd56, %rd56, 32;
	setp.ne.s32 	%p6, %r31, 0;
	@%p6 bra 	$L__BB3_4;
$L__BB3_5:
	setp.eq.s32 	%p7, %r4, 0;
	@%p7 bra 	$L__BB3_13;
	and.b32  	%r13, %r18, 3;
	setp.lt.u32 	%p8, %r4, 4;
	@%p8 bra 	$L__BB3_8;
	add.s32 	%r22, %r33, %r3;
	mul.wide.u32 	%rd23, %r22, 4;
	add.s64 	%rd24, %rd2, %rd23;
	ld.global.f32 	%f42, [%rd24];
	mad.lo.s32 	%r23, %r33, %r19, %r2;
	mul.wide.s32 	%rd25, %r23, 4;
	add.s64 	%rd26, %rd1, %rd25;
	ld.global.f32 	%f43, [%rd26];
	fma.rn.f32 	%f44, %f42, %f43, %f70;
	cvt.u64.u32 	%rd27, %r3;
	cvt.u64.u32 	%rd28, %r33;
	add.s64 	%rd29, %rd28, %rd27;
	shl.b64 	%rd30, %rd29, 2;
	add.s64 	%rd31, %rd2, %rd30;
	ld.global.f32 	%f45, [%rd31+4];
	mul.wide.s32 	%rd32, %r19, 4;
	add.s64 	%rd33, %rd26, %rd32;
	ld.global.f32 	%f46, [%rd33];
	fma.rn.f32 	%f47, %f45, %f46, %f44;
	ld.global.f32 	%f48, [%rd31+8];
	add.s64 	%rd34, %rd33, %rd32;
	ld.global.f32 	%f49, [%rd34];
	fma.rn.f32 	%f50, %f48, %f49, %f47;
	ld.global.f32 	%f51, [%rd31+12];
	add.s64 	%rd35, %rd34, %rd32;
	ld.global.f32 	%f52, [%rd35];
	fma.rn.f32 	%f70, %f51, %f52, %f50;
	add.s32 	%r33, %r33, 4;
$L__BB3_8:
	setp.eq.s32 	%p9, %r13, 0;
	@%p9 bra 	$L__BB3_13;
	setp.eq.s32 	%p10, %r13, 1;
	@%p10 bra 	$L__BB3_11;
	add.s32 	%r24, %r33, %r3;
	mul.wide.u32 	%rd36, %r24, 4;
	add.s64 	%rd37, %rd2, %rd36;
	ld.global.f32 	%f54, [%rd37];
	mad.lo.s32 	%r25, %r33, %r19, %r2;
	mul.wide.s32 	%rd38, %r25, 4;
	add.s64 	%rd39, %rd1, %rd38;
	ld.global.f32 	%f55, [%rd39];
	fma.rn.f32 	%f56, %f54, %f55, %f70;
	cvt.u64.u32 	%rd40, %r3;
	cvt.u64.u32 	%rd41, %r33;
	add.s64 	%rd42, %rd41, %rd40;
	shl.b64 	%rd43, %rd42, 2;
	add.s64 	%rd44, %rd2, %rd43;
	ld.global.f32 	%f57, [%rd44+4];
	mul.wide.s32 	%rd45, %r19, 4;
	add.s64 	%rd46, %rd39, %rd45;
	ld.global.f32 	%f58, [%rd46];
	fma.rn.f32 	%f70, %f57, %f58, %f56;
	add.s32 	%r33, %r33, 2;
$L__BB3_11:
	and.b32  	%r26, %r18, 1;
	setp.eq.b32 	%p11, %r26, 1;
	not.pred 	%p12, %p11;
	@%p12 bra 	$L__BB3_13;
	add.s32 	%r27, %r33, %r3;
	mul.wide.u32 	%rd47, %r27, 4;
	add.s64 	%rd48, %rd2, %rd47;
	ld.global.f32 	%f59, [%rd48];
	mad.lo.s32 	%r28, %r33, %r19, %r2;
	mul.wide.s32 	%rd49, %r28, 4;
	add.s64 	%rd50, %rd1, %rd49;
	ld.global.f32 	%f60, [%rd50];
	fma.rn.f32 	%f70, %f59, %f60, %f70;
$L__BB3_13:
	cvta.to.global.u64 	%rd51, %rd7;
	mul.wide.u32 	%rd52, %r2, 4;
	add.s64 	%rd53, %rd51, %rd52;
	ld.global.f32 	%f61, [%rd53];
	add.f32 	%f13, %f70, %f61;
	mad.lo.s32 	%r29, %r19, %r1, %r2;
	cvta.to.global.u64 	%rd54, %rd8;
	mul.wide.u32 	%rd55, %r29, 4;
	add.s64 	%rd6, %rd54, %rd55;
	st.global.f32 	[%rd6], %f13;
	setp.eq.s16 	%p13, %rs1, 0;
	@%p13 bra 	$L__BB3_15;
	max.f32 	%f62, %f13, 0f00000000;
	st.global.f32 	[%rd6], %f62;
$L__BB3_15:
	ret;

}
	// .globl	_Z24compute_gradients_kernelPfS_S_S_iii
.visible .entry _Z24compute_gradients_kernelPfS_S_S_iii(
	.param .u64 .ptr .align 1 _Z24compute_gradients_kernelPfS_S_S_iii_param_0,
	.param .u64 .ptr .align 1 _Z24compute_gradients_kernelPfS_S_S_iii_param_1,
	.param .u64 .ptr .align 1 _Z24compute_gradients_kernelPfS_S_S_iii_param_2,
	.param .u64 .ptr .align 1 _Z24compute_gradients_kernelPfS_S_S_iii_param_3,
	.param .u32 _Z24compute_gradients_kernelPfS_S_S_iii_param_4,
	.param .u32 _Z24compute_gradients_kernelPfS_S_S_iii_param_5,
	.param .u32 _Z24compute_gradients_kernelPfS_S_S_iii_param_6
)
{
	.reg .pred 	%p<21>;
	.reg .b32 	%r<74>;
	.reg .b32 	%f<150>;
	.reg .b64 	%rd<94>;

	ld.param.u64 	%rd5, [_Z24compute_gradients_kernelPfS_S_S_iii_param_0];
	ld.param.u64 	%rd6, [_Z24compute_gradients_kernelPfS_S_S_iii_param_1];
	ld.param.u64 	%rd4, [_Z24compute_gradients_kernelPfS_S_S_iii_param_3];
	ld.param.u32 	%r42, [_Z24compute_gradients_kernelPfS_S_S_iii_param_4];
	ld.param.u32 	%r43, [_Z24compute_gradients_kernelPfS_S_S_iii_param_5];
	ld.param.u32 	%r44, [_Z24compute_gradients_kernelPfS_S_S_iii_param_6];
	cvta.to.global.u64 	%rd1, %rd5;
	cvta.to.global.u64 	%rd2, %rd6;
	mov.u32 	%r45, %ctaid.x;
	mov.u32 	%r46, %ntid.x;
	mov.u32 	%r47, %tid.x;
	mad.lo.s32 	%r1, %r45, %r46, %r47;
	mul.lo.s32 	%r48, %r44, %r43;
	setp.ge.s32 	%p1, %r1, %r48;
	@%p1 bra 	$L__BB4_28;
	div.s32 	%r2, %r1, %r44;
	mul.lo.s32 	%r49, %r2, %r44;
	sub.s32 	%r3, %r1, %r49;
	setp.lt.s32 	%p2, %r42, 1;
	mov.f32 	%f140, 0f00000000;
	@%p2 bra 	$L__BB4_13;
	and.b32  	%r4, %r42, 7;
	setp.lt.u32 	%p3, %r42, 8;
	mov.f32 	%f140, 0f00000000;
	mov.b32 	%r65, 0;
	@%p3 bra 	$L__BB4_5;
	and.b32  	%r65, %r42, 2147483640;
	neg.s32 	%r63, %r65;
	shl.b32 	%r7, %r44, 3;
	shl.b32 	%r8, %r43, 3;
	mov.f32 	%f140, 0f00000000;
	mul.wide.s32 	%rd11, %r43, 4;
	mul.wide.s32 	%rd13, %r44, 4;
	mov.u32 	%r61, %r2;
	mov.u32 	%r62, %r3;
$L__BB4_4:
	.pragma "nounroll";
	mul.wide.s32 	%rd7, %r61, 4;
	add.s64 	%rd8, %rd1, %rd7;
	ld.global.f32 	%f30, [%rd8];
	mul.wide.s32 	%rd9, %r62, 4;
	add.s64 	%rd10, %rd2, %rd9;
	ld.global.f32 	%f31, [%rd10];
	fma.rn.f32 	%f32, %f30, %f31, %f140;
	add.s64 	%rd12, %rd8, %rd11;
	ld.global.f32 	%f33, [%rd12];
	add.s64 	%rd14, %rd10, %rd13;
	ld.global.f32 	%f34, [%rd14];
	fma.rn.f32 	%f35, %f33, %f34, %f32;
	add.s64 	%rd15, %rd12, %rd11;
	ld.global.f32 	%f36, [%rd15];
	add.s64 	%rd16, %rd14, %rd13;
	ld.global.f32 	%f37, [%rd16];
	fma.rn.f32 	%f38, %f36, %f37, %f35;
	add.s64 	%rd17, %rd15, %rd11;
	ld.global.f32 	%f39, [%rd17];
	add.s64 	%rd18, %rd16, %rd13;
	ld.global.f32 	%f40, [%rd18];
	fma.rn.f32 	%f41, %f39, %f40, %f38;
	add.s64 	%rd19, %rd17, %rd11;
	ld.global.f32 	%f42, [%rd19];
	add.s64 	%rd20, %rd18, %rd13;
	ld.global.f32 	%f43, [%rd20];
	fma.rn.f32 	%f44, %f42, %f43, %f41;
	add.s64 	%rd21, %rd19, %rd11;
	ld.global.f32 	%f45, [%rd21];
	add.s64 	%rd22, %rd20, %rd13;
	ld.global.f32 	%f46, [%rd22];
	fma.rn.f32 	%f47, %f45, %f46, %f44;
	add.s64 	%rd23, %rd21, %rd11;
	ld.global.f32 	%f48, [%rd23];
	add.s64 	%rd24, %rd22, %rd13;
	ld.global.f32 	%f49, [%rd24];
	fma.rn.f32 	%f50, %f48, %f49, %f47;
	add.s64 	%rd25, %rd23, %rd11;
	ld.global.f32 	%f51, [%rd25];
	add.s64 	%rd26, %rd24, %rd13;
	ld.global.f32 	%f52, [%rd26];
	fma.rn.f32 	%f140, %f51, %f52, %f50;
	add.s32 	%r63, %r63, 8;
	add.s32 	%r62, %r62, %r7;
	add.s32 	%r61, %r61, %r8;
	setp.ne.s32 	%p4, %r63, 0;
	@%p4 bra 	$L__BB4_4;
$L__BB4_5:
	setp.eq.s32 	%p5, %r4, 0;
	@%p5 bra 	$L__BB4_13;
	and.b32  	%r16, %r42, 3;
	setp.lt.u32 	%p6, %r4, 4;
	@%p6 bra 	$L__BB4_8;
	mad.lo.s32 	%r51, %r65, %r43, %r2;
	mul.wide.s32 	%rd27, %r51, 4;
	add.s64 	%rd28, %rd1, %rd27;
	ld.global.f32 	%f54, [%rd28];
	mad.lo.s32 	%r52, %r65, %r44, %r3;
	mul.wide.s32 	%rd29, %r52, 4;
	add.s64 	%rd30, %rd2, %rd29;
	ld.global.f32 	%f55, [%rd30];
	fma.rn.f32 	%f56, %f54, %f55, %f140;
	mul.wide.s32 	%rd31, %r43, 4;
	add.s64 	%rd32, %rd28, %rd31;
	ld.global.f32 	%f57, [%rd32];
	mul.wide.s32 	%rd33, %r44, 4;
	add.s64 	%rd34, %rd30, %rd33;
	ld.global.f32 	%f58, [%rd34];
	fma.rn.f32 	%f59, %f57, %f58, %f56;
	add.s64 	%rd35, %rd32, %rd31;
	ld.global.f32 	%f60, [%rd35];
	add.s64 	%rd36, %rd34, %rd33;
	ld.global.f32 	%f61, [%rd36];
	fma.rn.f32 	%f62, %f60, %f61, %f59;
	add.s64 	%rd37, %rd35, %rd31;
	ld.global.f32 	%f63, [%rd37];
	add.s64 	%rd38, %rd36, %rd33;
	ld.global.f32 	%f64, [%rd38];
	fma.rn.f32 	%f140, %f63, %f64, %f62;
	add.s32 	%r65, %r65, 4;
$L__BB4_8:
	setp.eq.s32 	%p7, %r16, 0;
	@%p7 bra 	$L__BB4_13;
	setp.eq.s32 	%p8, %r16, 1;
	@%p8 bra 	$L__BB4_11;
	mad.lo.s32 	%r53, %r65, %r43, %r2;
	mul.wide.s32 	%rd39, %r53, 4;
	add.s64 	%rd40, %rd1, %rd39;
	ld.global.f32 	%f66, [%rd40];
	mad.lo.s32 	%r54, %r65, %r44, %r3;
	mul.wide.s32 	%rd41, %r54, 4;
	add.s64 	%rd42, %rd2, %rd41;
	ld.global.f32 	%f67, [%rd42];
	fma.rn.f32 	%f68, %f66, %f67, %f140;
	mul.wide.s32 	%rd43, %r43, 4;
	add.s64 	%rd44, %rd40, %rd43;
	ld.global.f32 	%f69, [%rd44];
	mul.wide.s32 	%rd45, %r44, 4;
	add.s64 	%rd46, %rd42, %rd45;
	ld.global.f32 	%f70, [%rd46];
	fma.rn.f32 	%f140, %f69, %f70, %f68;
	add.s32 	%r65, %r65, 2;
$L__BB4_11:
	and.b32  	%r55, %r42, 1;
	setp.eq.b32 	%p9, %r55, 1;
	not.pred 	%p10, %p9;
	@%p10 bra 	$L__BB4_13;
	mad.lo.s32 	%r56, %r65, %r43, %r2;
	mul.wide.s32 	%rd47, %r56, 4;
	add.s64 	%rd48, %rd1, %rd47;
	ld.global.f32 	%f71, [%rd48];
	mad.lo.s32 	%r57, %r65, %r44, %r3;
	mul.wide.s32 	%rd49, %r57, 4;
	add.s64 	%rd50, %rd2, %rd49;
	ld.global.f32 	%f72, [%rd50];
	fma.rn.f32 	%f140, %f71, %f72, %f140;
$L__BB4_13:
	ld.param.u64 	%rd93, [_Z24compute_gradients_kernelPfS_S_S_iii_param_2];
	cvta.to.global.u64 	%rd51, %rd93;
	mul.wide.s32 	%rd52, %r1, 4;
	add.s64 	%rd53, %rd51, %rd52;
	st.global.f32 	[%rd53], %f140;
	setp.ne.s32 	%p11, %r2, 0;
	@%p11 bra 	$L__BB4_28;
	setp.lt.s32 	%p12, %r42, 1;
	mov.f32 	%f149, 0f00000000;
	@%p12 bra 	$L__BB4_27;
	and.b32  	%r21, %r42, 15;
	setp.lt.u32 	%p13, %r42, 16;
	mov.f32 	%f149, 0f00000000;
	mov.b32 	%r70, 0;
	@%p13 bra 	$L__BB4_18;
	and.b32  	%r70, %r42, 2147483632;
	neg.s32 	%r68, %r70;
	shl.b32 	%r24, %r44, 4;
	mov.f32 	%f149, 0f00000000;
	mul.wide.s32 	%rd56, %r44, 4;
	mov.u32 	%r67, %r3;
$L__BB4_17:
	.pragma "nounroll";
	mul.wide.s32 	%rd54, %r67, 4;
	add.s64 	%rd55, %rd2, %rd54;
	ld.global.f32 	%f77, [%rd55];
	add.f32 	%f78, %f149, %f77;
	add.s64 	%rd57, %rd55, %rd56;
	ld.global.f32 	%f79, [%rd57];
	add.f32 	%f80, %f78, %f79;
	add.s64 	%rd58, %rd57, %rd56;
	ld.global.f32 	%f81, [%rd58];
	add.f32 	%f82, %f80, %f81;
	add.s64 	%rd59, %rd58, %rd56;
	ld.global.f32 	%f83, [%rd59];
	add.f32 	%f84, %f82, %f83;
	add.s64 	%rd60, %rd59, %rd56;
	ld.global.f32 	%f85, [%rd60];
	add.f32 	%f86, %f84, %f85;
	add.s64 	%rd61, %rd60, %rd56;
	ld.global.f32 	%f87, [%rd61];
	add.f32 	%f88, %f86, %f87;
	add.s64 	%rd62, %rd61, %rd56;
	ld.global.f32 	%f89, [%rd62];
	add.f32 	%f90, %f88, %f89;
	add.s64 	%rd63, %rd62, %rd56;
	ld.global.f32 	%f91, [%rd63];
	add.f32 	%f92, %f90, %f91;
	add.s64 	%rd64, %rd63, %rd56;
	ld.global.f32 	%f93, [%rd64];
	add.f32 	%f94, %f92, %f93;
	add.s64 	%rd65, %rd64, %rd56;
	ld.global.f32 	%f95, [%rd65];
	add.f32 	%f96, %f94, %f95;
	add.s64 	%rd66, %rd65, %rd56;
	ld.global.f32 	%f97, [%rd66];
	add.f32 	%f98, %f96, %f97;
	add.s64 	%rd67, %rd66, %rd56;
	ld.global.f32 	%f99, [%rd67];
	add.f32 	%f100, %f98, %f99;
	add.s64 	%rd68, %rd67, %rd56;
	ld.global.f32 	%f101, [%rd68];
	add.f32 	%f102, %f100, %f101;
	add.s64 	%rd69, %rd68, %rd56;
	ld.global.f32 	%f103, [%rd69];
	add.f32 	%f104, %f102, %f103;
	add.s64 	%rd70, %rd69, %rd56;
	ld.global.f32 	%f105, [%rd70];
	add.f32 	%f106, %f104, %f105;
	add.s64 	%rd71, %rd70, %rd56;
	ld.global.f32 	%f107, [%rd71];
	add.f32 	%f149, %f106, %f107;
	add.s32 	%r68, %r68, 16;
	add.s32 	%r67, %r67, %r24;
	setp.ne.s32 	%p14, %r68, 0;
	@%p14 bra 	$L__BB4_17;
$L__BB4_18:
	setp.eq.s32 	%p15, %r21, 0;
	@%p15 bra 	$L__BB4_27;
	and.b32  	%r30, %r42, 7;
	setp.lt.u32 	%p16, %r21, 8;
	@%p16 bra 	$L__BB4_21;
	mad.lo.s32 	%r59, %r70, %r44, %r3;
	mul.wide.s32 	%rd72, %r59, 4;
	add.s64 	%rd73, %rd2, %rd72;
	ld.global.f32 	%f109, [%rd73];
	add.f32 	%f110, %f149, %f109;
	mul.wide.s32 	%rd74, %r44, 4;
	add.s64 	%rd75, %rd73, %rd74;
	ld.global.f32 	%f111, [%rd75];
	add.f32 	%f112, %f110, %f111;
	add.s64 	%rd76, %rd75, %rd74;
	ld.global.f32 	%f113, [%rd76];
	add.f32 	%f114, %f112, %f113;
	add.s64 	%rd77, %rd76, %rd74;
	ld.global.f32 	%f115, [%rd77];
	add.f32 	%f116, %f114, %f115;
	add.s64 	%rd78, %rd77, %rd74;
	ld.global.f32 	%f117, [%rd78];
	add.f32 	%f118, %f116, %f117;
	add.s64 	%rd79, %rd78, %rd74;
	ld.global.f32 	%f119, [%rd79];
	add.f32 	%f120, %f118, %f119;
	add.s64 	%rd80, %rd79, %rd74;
	ld.global.f32 	%f121, [%rd80];
	add.f32 	%f122, %f120, %f121;
	add.s64 	%rd81, %rd80, %rd74;
	ld.global.f32 	%f123, [%rd81];
	add.f32 	%f149, %f122, %f123;
	add.s32 	%r70, %r70, 8;
$L__BB4_21:
	setp.eq.s32 	%p17, %r30, 0;
	@%p17 bra 	$L__BB4_27;
	and.b32  	%r33, %r42, 3;
	setp.lt.u32 	%p18, %r30, 4;
	@%p18 bra 	$L__BB4_24;
	mad.lo.s32 	%r60, %r70, %r44, %r3;
	mul.wide.s32 	%rd82, %r60, 4;
	add.s64 	%rd83, %rd2, %rd82;
	ld.global.f32 	%f125, [%rd83];
	add.f32 	%f126, %f149, %f125;
	mul.wide.s32 	%rd84, %r44, 4;
	add.s64 	%rd85, %rd83, %rd84;
	ld.global.f32 	%f127, [%rd85];
	add.f32 	%f128, %f126, %f127;
	add.s64 	%rd86, %rd85, %rd84;
	ld.global.f32 	%f129, [%rd86];
	add.f32 	%f130, %f128, %f129;
	add.s64 	%rd87, %rd86, %rd84;
	ld.global.f32 	%f131, [%rd87];
	add.f32 	%f149, %f130, %f131;
	add.s32 	%r70, %r70, 4;
$L__BB4_24:
	setp.eq.s32 	%p19, %r33, 0;
	@%p19 bra 	$L__BB4_27;
	mad.lo.s32 	%r73, %r70, %r44, %r3;
	neg.s32 	%r72, %r33;
$L__BB4_26:
	.pragma "nounroll";
	mul.wide.s32 	%rd88, %r73, 4;
	add.s64 	%rd89, %rd2, %rd88;
	ld.global.f32 	%f132, [%rd89];
	add.f32 	%f149, %f149, %f132;
	add.s32 	%r73, %r73, %r44;
	add.s32 	%r72, %r72, 1;
	setp.ne.s32 	%p20, %r72, 0;
	@%p20 bra 	$L__BB4_26;
$L__BB4_27:
	cvta.to.global.u64 	%rd90, %rd4;
	mul.wide.s32 	%rd91, %r3, 4;
	add.s64 	%rd92, %rd90, %rd91;
	st.global.f32 	[%rd92], %f149;
$L__BB4_28:
	ret;

}
	// .globl	_Z21update_weights_kernelPfS_S_S_ii
.visible .entry _Z21update_weights_kernelPfS_S_S_ii(
	.param .u64 .ptr .align 1 _Z21update_weights_kernelPfS_S_S_ii_param_0,
	.param .u64 .ptr .align 1 _Z21update_weights_kernelPfS_S_S_ii_param_1,
	.param .u64 .ptr .align 1 _Z21update_weights_kernelPfS_S_S_ii_param_2,
	.param .u64 .ptr .align 1 _Z21update_weights_kernelPfS_S_S_ii_param_3,
	.param .u32 _Z21update_weights_kernelPfS_S_S_ii_param_4,
	.param .u32 _Z21update_weights_kernelPfS_S_S_ii_param_5
)
{
	.reg .pred 	%p<3>;
	.reg .b32 	%r<8>;
	.reg .b32 	%f<7>;
	.reg .b64 	%rd<15>;
	.reg .b64 	%fd<7>;

	ld.param.u64 	%rd1, [_Z21update_weights_kernelPfS_S_S_ii_param_0];
	ld.param.u64 	%rd2, [_Z21update_weights_kernelPfS_S_S_ii_param_1];
	ld.param.u64 	%rd3, [_Z21update_weights_kernelPfS_S_S_ii_param_2];
	ld.param.u64 	%rd4, [_Z21update_weights_kernelPfS_S_S_ii_param_3];
	ld.param.u32 	%r2, [_Z21update_weights_kernelPfS_S_S_ii_param_4];
	ld.param.u32 	%r3, [_Z21update_weights_kernelPfS_S_S_ii_param_5];
	mov.u32 	%r4, %ctaid.x;
	mov.u32 	%r5, %ntid.x;
	mov.u32 	%r6, %tid.x;
	mad.lo.s32 	%r1, %r4, %r5, %r6;
	mul.lo.s32 	%r7, %r3, %r2;
	setp.ge.s32 	%p1, %r1, %r7;
	@%p1 bra 	$L__BB5_2;
	cvta.to.global.u64 	%rd5, %rd2;
	cvta.to.global.u64 	%rd6, %rd1;
	mul.wide.s32 	%rd7, %r1, 4;
	add.s64 	%rd8, %rd5, %rd7;
	ld.global.f32 	%f1, [%rd8];
	cvt.f64.f32 	%fd1, %f1;
	add.s64 	%rd9, %rd6, %rd7;
	ld.global.f32 	%f2, [%rd9];
	cvt.f64.f32 	%fd2, %f2;
	fma.rn.f64 	%fd3, %fd1, 0dBF847AE147AE147B, %fd2;
	cvt.rn.f32.f64 	%f3, %fd3;
	st.global.f32 	[%rd9], %f3;
$L__BB5_2:
	setp.ge.s32 	%p2, %r1, %r2;
	@%p2 bra 	$L__BB5_4;
	cvta.to.global.u64 	%rd10, %rd4;
	mul.wide.s32 	%rd11, %r1, 4;
	add.s64 	%rd12, %rd10, %rd11;
	ld.global.f32 	%f4, [%rd12];
	cvt.f64.f32 	%fd4, %f4;
	cvta.to.global.u64 	%rd13, %rd3;
	add.s64 	%rd14, %rd13, %rd11;
	ld.global.f32 	%f5, [%rd14];
	cvt.f64.f32 	%fd5, %f5;
	fma.rn.f64 	%fd6, %fd4, 0dBF847AE147AE147B, %fd5;
	cvt.rn.f32.f64 	%f6, %fd6;
	st.global.f32 	[%rd14], %f6;
$L__BB5_4:
	ret;

}


// ===== COMPILED SASS (sm_100) =====

	.target	sm_100

	.elftype	@"ET_EXEC"


//--------------------- .note.nv.tkinfo           --------------------------
	.section	.note.nv.tkinfo,"",@"SHT_NOTE"
	.sectionflags	@"SHF_NOTE_NV_TKINFO"
	.tkinfo
        /*0018*/ 	.word	0x00000002
        /*0030*/ 	.string	""
        /*0030*/ 	.string	"ptxas"
        /*0030*/ 	.string	"Cuda compilation tools, release 13.0, V13.0.88"
        /*0030*/ 	.string	"Build cuda_13.0.r13.0/compiler.36424714_0"
        /*0030*/ 	.string	"-arch sm_100 -m 64 "



//--------------------- .note.nv.cuinfo           --------------------------
	.section	.note.nv.cuinfo,"",@"SHT_NOTE"
	.sectionflags	@"SHF_NOTE_NV_CUINFO"
        /*0018*/ 	.short	0x0002
        /*001a*/ 	.short	0x0064
        /*001c*/ 	.short	0x0082
	.zero		2


//--------------------- .nv.info                  --------------------------
	.section	.nv.info,"",@"SHT_CUDA_INFO"
	.align	4


	//----- nvinfo : EIATTR_REGCOUNT
	.align		4
        /*0000*/ 	.byte	0x04, 0x2f
        /*0002*/ 	.short	(.L_1 - .L_0)
	.align		4
.L_0:
        /*0004*/ 	.word	index@(_Z14softmax_kernelPfii)
        /*0008*/ 	.word	0x00000020


	//----- nvinfo : EIATTR_FRAME_SIZE
	.align		4
.L_1:
        /*000c*/ 	.byte	0x04, 0x11
        /*000e*/ 	.short	(.L_3 - .L_2)
	.align		4
.L_2:
        /*0010*/ 	.word	index@($__internal_0_$__cuda_sm3x_div_rn_noftz_f32_slowpath)
        /*0014*/ 	.word	0x00000000


	//----- nvinfo : EIATTR_FRAME_SIZE
	.align		4
.L_3:
        /*0018*/ 	.byte	0x04, 0x11
        /*001a*/ 	.short	(.L_5 - .L_4)
	.align		4
.L_4:
        /*001c*/ 	.word	index@(_Z14softmax_kernelPfii)
        /*0020*/ 	.word	0x00000000


	//----- nvinfo : EIATTR_REGCOUNT
	.align		4
.L_5:
        /*0024*/ 	.byte	0x04, 0x2f
        /*0026*/ 	.short	(.L_7 - .L_6)
	.align		4
.L_6:
        /*0028*/ 	.word	index@(_Z10reluKernelPfi)
        /*002c*/ 	.word	0x00000008


	//----- nvinfo : EIATTR_FRAME_SIZE
	.align		4
.L_7:
        /*0030*/ 	.byte	0x04, 0x11
        /*0032*/ 	.short	(.L_9 - .L_8)
	.align		4
.L_8:
        /*0034*/ 	.word	index@(_Z10reluKernelPfi)
        /*0038*/ 	.word	0x00000000


	//----- nvinfo : EIATTR_REGCOUNT
	.align		4
.L_9:
        /*003c*/ 	.byte	0x04, 0x2f
        /*003e*/ 	.short	(.L_11 - .L_10)
	.align		4
.L_10:
        /*0040*/ 	.word	index@(_Z25compute_delta_relu_kernelPfS_S_S_iii)
        /*0044*/ 	.word	0x00000017


	//----- nvinfo : EIATTR_FRAME_SIZE
	.align		4
.L_11:
        /*0048*/ 	.byte	0x04, 0x11
        /*004a*/ 	.short	(.L_13 - .L_12)
	.align		4
.L_12:
        /*004c*/ 	.word	index@(_Z25compute_delta_relu_kernelPfS_S_S_iii)
        /*0050*/ 	.word	0x00000000


	//----- nvinfo : EIATTR_REGCOUNT
	.align		4
.L_13:
        /*0054*/ 	.byte	0x04, 0x2f
        /*0056*/ 	.short	(.L_15 - .L_14)
	.align		4
.L_14:
        /*0058*/ 	.word	index@(_Z18forwardLayerKernelPfS_S_S_iiib)
        /*005c*/ 	.word	0x00000020


	//----- nvinfo : EIATTR_FRAME_SIZE
	.align		4
.L_15:
        /*0060*/ 	.byte	0x04, 0x11
        /*0062*/ 	.short	(.L_17 - .L_16)
	.align		4
.L_16:
        /*0064*/ 	.word	index@(_Z18forwardLayerKernelPfS_S_S_iiib)
        /*0068*/ 	.word	0x00000000


	//----- nvinfo : EIATTR_REGCOUNT
	.align		4
.L_17:
        /*006c*/ 	.byte	0x04, 0x2f
        /*006e*/ 	.short	(.L_19 - .L_18)
	.align		4
.L_18:
        /*0070*/ 	.word	index@(_Z24compute_gradients_kernelPfS_S_S_iii)
        /*0074*/ 	.word	0x00000020


	//----- nvinfo : EIATTR_FRAME_SIZE
	.align		4
.L_19:
        /*0078*/ 	.byte	0x04, 0x11
        /*007a*/ 	.short	(.L_21 - .L_20)
	.align		4
.L_20:
        /*007c*/ 	.word	index@(_Z24compute_gradients_kernelPfS_S_S_iii)
        /*0080*/ 	.word	0x00000000


	//----- nvinfo : EIATTR_REGCOUNT
	.align		4
.L_21:
        /*0084*/ 	.byte	0x04, 0x2f
        /*0086*/ 	.short	(.L_23 - .L_22)
	.align		4
.L_22:
        /*0088*/ 	.word	index@(_Z21update_weights_kernelPfS_S_S_ii)
        /*008c*/ 	.word	0x0000000e


	//----- nvinfo : EIATTR_FRAME_SIZE
	.align		4
.L_23:
        /*0090*/ 	.byte	0x04, 0x11
        /*0092*/ 	.short	(.L_25 - .L_24)
	.align		4
.L_24:
        /*0094*/ 	.word	index@(_Z21update_weights_kernelPfS_S_S_ii)
        /*0098*/ 	.word	0x00000000


	//----- nvinfo : EIATTR_MIN_STACK_SIZE
	.align		4
.L_25:
        /*009c*/ 	.byte	0x04, 0x12
        /*009e*/ 	.short	(.L_27 - .L_26)
	.align		4
.L_26:
        /*00a0*/ 	.word	index@(_Z21update_weights_kernelPfS_S_S_ii)
        /*00a4*/ 	.word	0x00000000


	//----- nvinfo : EIATTR_MIN_STACK_SIZE
	.align		4
.L_27:
        /*00a8*/ 	.byte	0x04, 0x12
        /*00aa*/ 	.short	(.L_29 - .L_28)
	.align		4
.L_28:
        /*00ac*/ 	.word	index@(_Z24compute_gradients_kernelPfS_S_S_iii)
        /*00b0*/ 	.word	0x00000000


	//----- nvinfo : EIATTR_MIN_STACK_SIZE
	.align		4
.L_29:
        /*00b4*/ 	.byte	0x04, 0x12
        /*00b6*/ 	.short	(.L_31 - .L_30)
	.align		4
.L_30:
        /*00b8*/ 	.word	index@(_Z18forwardLayerKernelPfS_S_S_iiib)
        /*00bc*/ 	.word	0x00000000


	//----- nvinfo : EIATTR_MIN_STACK_SIZE
	.align		4
.L_31:
        /*00c0*/ 	.byte	0x04, 0x12
        /*00c2*/ 	.short	(.L_33 - .L_32)
	.align		4
.L_32:
        /*00c4*/ 	.word	index@(_Z25compute_delta_relu_kernelPfS_S_S_iii)
        /*00c8*/ 	.word	0x00000000


	//----- nvinfo : EIATTR_MIN_STACK_SIZE
	.align		4
.L_33:
        /*00cc*/ 	.byte	0x04, 0x12
        /*00ce*/ 	.short	(.L_35 - .L_34)
	.align		4
.L_34:
        /*00d0*/ 	.word	index@(_Z10reluKernelPfi)
        /*00d4*/ 	.word	0x00000000


	//----- nvinfo : EIATTR_MIN_STACK_SIZE
	.align		4
.L_35:
        /*00d8*/ 	.byte	0x04, 0x12
        /*00da*/ 	.short	(.L_37 - .L_36)
	.align		4
.L_36:
        /*00dc*/ 	.word	index@(_Z14softmax_kernelPfii)
        /*00e0*/ 	.word	0x00000000
.L_37:


//--------------------- .nv.compat                --------------------------
	.section	.nv.compat,"",@"SHT_CUDA_COMPAT_INFO"
	.align	4
        /*0000*/ 	.byte	0x02, 0x09, 0x00, 0x00, 0x02, 0x02, 0x01, 0x00, 0x02, 0x05, 0x05, 0x00, 0x03, 0x07, 0x01, 0x01
        /*0010*/ 	.byte	0x02, 0x03, 0x00, 0x00, 0x02, 0x06, 0x01, 0x00, 0x04, 0x0b, 0x08, 0x00, 0x01, 0x00, 0x00, 0x00
        /*0020*/ 	.byte	0x00, 0x00, 0x00, 0x00


//--------------------- .nv.info._Z21update_weights_kernelPfS_S_S_ii --------------------------
	.section	.nv.info._Z21update_weights_kernelPfS_S_S_ii,"",@"SHT_CUDA_INFO"
	.sectionflags	@""
	.align	4


	//----- nvinfo : EIATTR_CUDA_API_VERSION
	.align		4
        /*0000*/ 	.byte	0x04, 0x37
        /*0002*/ 	.short	(.L_39 - .L_38)
.L_38:
        /*0004*/ 	.word	0x00000082


	//----- nvinfo : EIATTR_KPARAM_INFO
	.align		4
.L_39:
        /*0008*/ 	.byte	0x04, 0x17
        /*000a*/ 	.short	(.L_41 - .L_40)
.L_40:
        /*000c*/ 	.word	0x00000000
        /*0010*/ 	.short	0x0005
        /*0012*/ 	.short	0x0024
        /*0014*/ 	.byte	0x00, 0xf0, 0x11, 0x00


	//----- nvinfo : EIATTR_KPARAM_INFO
	.align		4
.L_41:
        /*0018*/ 	.byte	0x04, 0x17
        /*001a*/ 	.short	(.L_43 - .L_42)
.L_42:
        /*001c*/ 	.word	0x00000000
        /*0020*/ 	.short	0x0004
        /*0022*/ 	.short	0x0020
        /*0024*/ 	.byte	0x00, 0xf0, 0x11, 0x00


	//----- nvinfo : EIATTR_KPARAM_INFO
	.align		4
.L_43:
        /*0028*/ 	.byte	0x04, 0x17
        /*002a*/ 	.short	(.L_45 - .L_44)
.L_44:
        /*002c*/ 	.word	0x00000000
        /*0030*/ 	.short	0x0003
        /*0032*/ 	.short	0x0018
        /*0034*/ 	.byte	0x00, 0xf5, 0x21, 0x00


	//----- nvinfo : EIATTR_KPARAM_INFO
	.align		4
.L_45:
        /*0038*/ 	.byte	0x04, 0x17
        /*003a*/ 	.short	(.L_47 - .L_46)
.L_46:
        /*003c*/ 	.word	0x00000000
        /*0040*/ 	.short	0x0002
        /*0042*/ 	.short	0x0010
        /*0044*/ 	.byte	0x00, 0xf5, 0x21, 0x00


	//----- nvinfo : EIATTR_KPARAM_INFO
	.align		4
.L_47:
        /*0048*/ 	.byte	0x04, 0x17
        /*004a*/ 	.short	(.L_49 - .L_48)
.L_48:
        /*004c*/ 	.word	0x00000000
        /*0050*/ 	.short	0x0001
        /*0052*/ 	.short	0x0008
        /*0054*/ 	.byte	0x00, 0xf5, 0x21, 0x00


	//----- nvinfo : EIATTR_KPARAM_INFO
	.align		4
.L_49:
        /*0058*/ 	.byte	0x04, 0x17
        /*005a*/ 	.short	(.L_51 - .L_50)
.L_50:
        /*005c*/ 	.word	0x00000000
        /*0060*/ 	.short	0x0000
        /*0062*/ 	.short	0x0000
        /*0064*/ 	.byte	0x00, 0xf5, 0x21, 0x00


	//----- nvinfo : EIATTR_SPARSE_MMA_MASK
	.align		4
.L_51:
        /*0068*/ 	.byte	0x03, 0x50
        /*006a*/ 	.short	0x0000


	//----- nvinfo : EIATTR_MAXREG_COUNT
	.align		4
        /*006c*/ 	.byte	0x03, 0x1b
        /*006e*/ 	.short	0x00ff


	//----- nvinfo : EIATTR_MERCURY_ISA_VERSION
	.align		4
        /*0070*/ 	.byte	0x03, 0x5f
        /*0072*/ 	.short	0x0101


	//----- nvinfo : EIATTR_VRC_CTA_INIT_COUNT
	.align		4
        /*0074*/ 	.byte	0x02, 0x4a
	.zero		1
	.zero		1


	//----- nvinfo : EIATTR_EXIT_INSTR_OFFSETS
	.align		4
        /*0078*/ 	.byte	0x04, 0x1c
        /*007a*/ 	.short	(.L_53 - .L_52)


	//   ....[0]....
.L_52:
        /*007c*/ 	.word	0x000001a0


	//   ....[1]....
        /*0080*/ 	.word	0x00000280


	//----- nvinfo : EIATTR_CRS_STACK_SIZE
	.align		4
.L_53:
        /*0084*/ 	.byte	0x04, 0x1e
        /*0086*/ 	.short	(.L_55 - .L_54)
.L_54:
        /*0088*/ 	.word	0x00000000


	//----- nvinfo : EIATTR_CBANK_PARAM_SIZE
	.align		4
.L_55:
        /*008c*/ 	.byte	0x03, 0x19
        /*008e*/ 	.short	0x0028


	//----- nvinfo : EIATTR_PARAM_CBANK
	.align		4
        /*0090*/ 	.byte	0x04, 0x0a
        /*0092*/ 	.short	(.L_57 - .L_56)
	.align		4
.L_56:
        /*0094*/ 	.word	index@(.nv.constant0._Z21update_weights_kernelPfS_S_S_ii)
        /*0098*/ 	.short	0x0380
        /*009a*/ 	.short	0x0028


	//----- nvinfo : EIATTR_SW_WAR
	.align		4
.L_57:
        /*009c*/ 	.byte	0x04, 0x36
        /*009e*/ 	.short	(.L_59 - .L_58)
.L_58:
        /*00a0*/ 	.word	0x00000008
.L_59:


//--------------------- .nv.info._Z24compute_gradients_kernelPfS_S_S_iii --------------------------
	.section	.nv.info._Z24compute_gradients_kernelPfS_S_S_iii,"",@"SHT_CUDA_INFO"
	.sectionflags	@""
	.align	4


	//----- nvinfo : EIATTR_CUDA_API_VERSION
	.align		4
        /*0000*/ 	.byte	0x04, 0x37
        /*0002*/ 	.short	(.L_61 - .L_60)
.L_60:
        /*0004*/ 	.word	0x00000082


	//----- nvinfo : EIATTR_KPARAM_INFO
	.align		4
.L_61:
        /*0008*/ 	.byte	0x04, 0x17
        /*000a*/ 	.short	(.L_63 - .L_62)
.L_62:
        /*000c*/ 	.word	0x00000000
        /*0010*/ 	.short	0x0006
        /*0012*/ 	.short	0x0028
        /*0014*/ 	.byte	0x00, 0xf0, 0x11, 0x00


	//----- nvinfo : EIATTR_KPARAM_INFO
	.align		4
.L_63:
        /*0018*/ 	.byte	0x04, 0x17
        /*001a*/ 	.short	(.L_65 - .L_64)
.L_64:
        /*001c*/ 	.word	0x00000000
        /*0020*/ 	.short	0x0005
        /*0022*/ 	.short	0x0024
        /*0024*/ 	.byte	0x00, 0xf0, 0x11, 0x00


	//----- nvinfo : EIATTR_KPARAM_INFO
	.align		4
.L_65:
        /*0028*/ 	.byte	0x04, 0x17
        /*002a*/ 	.short	(.L_67 - .L_66)
.L_66:
        /*002c*/ 	.word	0x00000000
        /*0030*/ 	.short	0x0004
        /*0032*/ 	.short	0x0020
        /*0034*/ 	.byte	0x00, 0xf0, 0x11, 0x00


	//----- nvinfo : EIATTR_KPARAM_INFO
	.align		4
.L_67:
        /*0038*/ 	.byte	0x04, 0x17
        /*003a*/ 	.short	(.L_69 - .L_68)
.L_68:
        /*003c*/ 	.word	0x00000000
        /*0040*/ 	.short	0x0003
        /*0042*/ 	.short	0x0018
        /*0044*/ 	.byte	0x00, 0xf5, 0x21, 0x00


	//----- nvinfo : EIATTR_KPARAM_INFO
	.align		4
.L_69:
        /*0048*/ 	.byte	0x04, 0x17
        /*004a*/ 	.short	(.L_71 - .L_70)
.L_70:
        /*004c*/ 	.word	0x00000000
        /*0050*/ 	.short	0x0002
        /*0052*/ 	.short	0x0010
        /*0054*/ 	.byte	0x00, 0xf5, 0x21, 0x00


	//----- nvinfo : EIATTR_KPARAM_INFO
	.align		4
.L_71:
        /*0058*/ 	.byte	0x04, 0x17
        /*005a*/ 	.short	(.L_73 - .L_72)
.L_72:
        /*005c*/ 	.word	0x00000000
        /*0060*/ 	.short	0x0001
        /*0062*/ 	.short	0x0008
        /*0064*/ 	.byte	0x00, 0xf5, 0x21, 0x00


	//----- nvinfo : EIATTR_KPARAM_INFO
	.align		4
.L_73:
        /*0068*/ 	.byte	0x04, 0x17
        /*006a*/ 	.short	(.L_75 - .L_74)
.L_74:
        /*006c*/ 	.word	0x00000000
        /*0070*/ 	.short	0x0000
        /*0072*/ 	.short	0x0000
        /*0074*/ 	.byte	0x00, 0xf5, 0x21, 0x00


	//----- nvinfo : EIATTR_SPARSE_MMA_MASK
	.align		4
.L_75:
        /*0078*/ 	.byte	0x03, 0x50
        /*007a*/ 	.short	0x0000


	//----- nvinfo : EIATTR_MAXREG_COUNT
	.align		4
        /*007c*/ 	.byte	0x03, 0x1b
        /*007e*/ 	.short	0x00ff


	//----- nvinfo : EIATTR_MERCURY_ISA_VERSION
	.align		4
        /*0080*/ 	.byte	0x03, 0x5f
        /*0082*/ 	.short	0x0101


	//----- nvinfo : EIATTR_VRC_CTA_INIT_COUNT
	.align		4
        /*0084*/ 	.byte	0x02, 0x4a
	.zero		1
	.zero		1


	//----- nvinfo : EIATTR_EXIT_INSTR_OFFSETS
	.align		4
        /*0088*/ 	.byte	0x04, 0x1c
        /*008a*/ 	.short	(.L_77 - .L_76)


	//   ....[0]....
.L_76:
        /*008c*/ 	.word	0x00000090


	//   ....[1]....
        /*0090*/ 	.word	0x00000a00


	//   ....[2]....
        /*0094*/ 	.word	0x00001240


	//----- nvinfo : EIATTR_CBANK_PARAM_SIZE
	.align		4
.L_77:
        /*0098*/ 	.byte	0x03, 0x19
        /*009a*/ 	.short	0x002c


	//----- nvinfo : EIATTR_PARAM_CBANK
	.align		4
        /*009c*/ 	.byte	0x04, 0x0a
        /*009e*/ 	.short	(.L_79 - .L_78)
	.align		4
.L_78:
        /*00a0*/ 	.word	index@(.nv.constant0._Z24compute_gradients_kernelPfS_S_S_iii)
        /*00a4*/ 	.short	0x0380
        /*00a6*/ 	.short	0x002c


	//----- nvinfo : EIATTR_SW_WAR
	.align		4
.L_79:
        /*00a8*/ 	.byte	0x04, 0x36
        /*00aa*/ 	.short	(.L_81 - .L_80)
.L_80:
        /*00ac*/ 	.word	0x00000008
.L_81:


//--------------------- .nv.info._Z18forwardLayerKernelPfS_S_S_iiib --------------------------
	.section	.nv.info._Z18forwardLayerKernelPfS_S_S_iiib,"",@"SHT_CUDA_INFO"
	.sectionflags	@""
	.align	4


	//----- nvinfo : EIATTR_CUDA_API_VERSION
	.align		4
        /*0000*/ 	.byte	0x04, 0x37
        /*0002*/ 	.short	(.L_83 - .L_82)
.L_82:
        /*0004*/ 	.word	0x00000082


	//----- nvinfo : EIATTR_KPARAM_INFO
	.align		4
.L_83:
        /*0008*/ 	.byte	0x04, 0x17
        /*000a*/ 	.short	(.L_85 - .L_84)
.L_84:
        /*000c*/ 	.word	0x00000000
        /*0010*/ 	.short	0x0007
        /*0012*/ 	.short	0x002c
        /*0014*/ 	.byte	0x00, 0xf0, 0x05, 0x00


	//----- nvinfo : EIATTR_KPARAM_INFO
	.align		4
.L_85:
        /*0018*/ 	.byte	0x04, 0x17
        /*001a*/ 	.short	(.L_87 - .L_86)
.L_86:
        /*001c*/ 	.word	0x00000000
        /*0020*/ 	.short	0x0006
        /*0022*/ 	.short	0x0028
        /*0024*/ 	.byte	0x00, 0xf0, 0x11, 0x00


	//----- nvinfo : EIATTR_KPARAM_INFO
	.align		4
.L_87:
        /*0028*/ 	.byte	0x04, 0x17
        /*002a*/ 	.short	(.L_89 - .L_88)
.L_88:
        /*002c*/ 	.word	0x00000000
        /*0030*/ 	.short	0x0005
        /*0032*/ 	.short	0x0024
        /*0034*/ 	.byte	0x00, 0xf0, 0x11, 0x00


	//----- nvinfo : EIATTR_KPARAM_INFO
	.align		4
.L_89:
        /*0038*/ 	.byte	0x04, 0x17
        /*003a*/ 	.short	(.L_91 - .L_90)
.L_90:
        /*003c*/ 	.word	0x00000000
        /*0040*/ 	.short	0x0004
        /*0042*/ 	.short	0x0020
        /*0044*/ 	.byte	0x00, 0xf0, 0x11, 0x00


	//----- nvinfo : EIATTR_KPARAM_INFO
	.align		4
.L_91:
        /*0048*/ 	.byte	0x04, 0x17
        /*004a*/ 	.short	(.L_93 - .L_92)
.L_92:
        /*004c*/ 	.word	0x00000000
        /*0050*/ 	.short	0x0003
        /*0052*/ 	.short	0x0018
        /*0054*/ 	.byte	0x00, 0xf5, 0x21, 0x00


	//----- nvinfo : EIATTR_KPARAM_INFO
	.align		4
.L_93:
        /*0058*/ 	.byte	0x04, 0x17
        /*005a*/ 	.short	(.L_95 - .L_94)
.L_94:
        /*005c*/ 	.word	0x00000000
        /*0060*/ 	.short	0x0002
        /*0062*/ 	.short	0x0010
        /*0064*/ 	.byte	0x00, 0xf5, 0x21, 0x00


	//----- nvinfo : EIATTR_KPARAM_INFO
	.align		4
.L_95:
        /*0068*/ 	.byte	0x04, 0x17
        /*006a*/ 	.short	(.L_97 - .L_96)
.L_96:
        /*006c*/ 	.word	0x00000000
        /*0070*/ 	.short	0x0001
        /*0072*/ 	.short	0x0008
        /*0074*/ 	.byte	0x00, 0xf5, 0x21, 0x00


	//----- nvinfo : EIATTR_KPARAM_INFO
	.align		4
.L_97:
        /*0078*/ 	.byte	0x04, 0x17
        /*007a*/ 	.short	(.L_99 - .L_98)
.L_98:
        /*007c*/ 	.word	0x00000000
        /*0080*/ 	.short	0x0000
        /*0082*/ 	.short	0x0000
        /*0084*/ 	.byte	0x00, 0xf5, 0x21, 0x00


	//----- nvinfo : EIATTR_SPARSE_MMA_MASK
	.align		4
.L_99:
        /*0088*/ 	.byte	0x03, 0x50
        /*008a*/ 	.short	0x0000


	//----- nvinfo : EIATTR_MAXREG_COUNT
	.align		4
        /*008c*/ 	.byte	0x03, 0x1b
        /*008e*/ 	.short	0x00ff


	//----- nvinfo : EIATTR_MERCURY_ISA_VERSION
	.align		4
        /*0090*/ 	.byte	0x03, 0x5f
        /*0092*/ 	.short	0x0101


	//----- nvinfo : EIATTR_VRC_CTA_INIT_COUNT
	.align		4
        /*0094*/ 	.byte	0x02, 0x4a
	.zero		1
	.zero		1


	//----- nvinfo : EIATTR_EXIT_INSTR_OFFSETS
	.align		4
        /*0098*/ 	.byte	0x04, 0x1c
        /*009a*/ 	.short	(.L_101 - .L_100)


	//   ....[0]....
.L_100:
        /*009c*/ 	.word	0x00000070


	//   ....[1]....
        /*00a0*/ 	.word	0x00000900


	//   ....[2]....
        /*00a4*/ 	.word	0x00000930


	//----- nvinfo : EIATTR_CBANK_PARAM_SIZE
	.align		4
.L_101:
        /*00a8*/ 	.byte	0x03, 0x19
        /*00aa*/ 	.short	0x002d


	//----- nvinfo : EIATTR_PARAM_CBANK
	.align		4
        /*00ac*/ 	.byte	0x04, 0x0a
        /*00ae*/ 	.short	(.L_103 - .L_102)
	.align		4
.L_102:
        /*00b0*/ 	.word	index@(.nv.constant0._Z18forwardLayerKernelPfS_S_S_iiib)
        /*00b4*/ 	.short	0x0380
        /*00b6*/ 	.short	0x002d


	//----- nvinfo : EIATTR_SW_WAR
	.align		4
.L_103:
        /*00b8*/ 	.byte	0x04, 0x36
        /*00ba*/ 	.short	(.L_105 - .L_104)
.L_104:
        /*00bc*/ 	.word	0x00000008
.L_105:


//--------------------- .nv.info._Z25compute_delta_relu_kernelPfS_S_S_iii --------------------------
	.section	.nv.info._Z25compute_delta_relu_kernelPfS_S_S_iii,"",@"SHT_CUDA_INFO"
	.sectionflags	@""
	.align	4


	//----- nvinfo : EIATTR_CUDA_API_VERSION
	.align		4
        /*0000*/ 	.byte	0x04, 0x37
        /*0002*/ 	.short	(.L_107 - .L_106)
.L_106:
        /*0004*/ 	.word	0x00000082


	//----- nvinfo : EIATTR_KPARAM_INFO
	.align		4
.L_107:
        /*0008*/ 	.byte	0x04, 0x17
        /*000a*/ 	.short	(.L_109 - .L_108)
.L_108:
        /*000c*/ 	.word	0x00000000
        /*0010*/ 	.short	0x0006
        /*0012*/ 	.short	0x0028
        /*0014*/ 	.byte	0x00, 0xf0, 0x11, 0x00


	//----- nvinfo : EIATTR_KPARAM_INFO
	.align		4
.L_109:
        /*0018*/ 	.byte	0x04, 0x17
        /*001a*/ 	.short	(.L_111 - .L_110)
.L_110:
        /*001c*/ 	.word	0x00000000
        /*0020*/ 	.short	0x0005
        /*0022*/ 	.short	0x0024
        /*0024*/ 	.byte	0x00, 0xf0, 0x11, 0x00


	//----- nvinfo : EIATTR_KPARAM_INFO
	.align		4
.L_111:
        /*0028*/ 	.byte	0x04, 0x17
        /*002a*/ 	.short	(.L_113 - .L_112)
.L_112:
        /*002c*/ 	.word	0x00000000
        /*0030*/ 	.short	0x0004
        /*0032*/ 	.short	0x0020
        /*0034*/ 	.byte	0x00, 0xf0, 0x11, 0x00


	//----- nvinfo : EIATTR_KPARAM_INFO
	.align		4
.L_113:
        /*0038*/ 	.byte	0x04, 0x17
        /*003a*/ 	.short	(.L_115 - .L_114)
.L_114:
        /*003c*/ 	.word	0x00000000
        /*0040*/ 	.short	0x0003
        /*0042*/ 	.short	0x0018
        /*0044*/ 	.byte	0x00, 0xf5, 0x21, 0x00


	//----- nvinfo : EIATTR_KPARAM_INFO
	.align		4
.L_115:
        /*0048*/ 	.byte	0x04, 0x17
        /*004a*/ 	.short	(.L_117 - .L_116)
.L_116:
        /*004c*/ 	.word	0x00000000
        /*0050*/ 	.short	0x0002
        /*0052*/ 	.short	0x0010
        /*0054*/ 	.byte	0x00, 0xf5, 0x21, 0x00


	//----- nvinfo : EIATTR_KPARAM_INFO
	.align		4
.L_117:
        /*0058*/ 	.byte	0x04, 0x17
        /*005a*/ 	.short	(.L_119 - .L_118)
.L_118:
        /*005c*/ 	.word	0x00000000
        /*0060*/ 	.short	0x0001
        /*0062*/ 	.short	0x0008
        /*0064*/ 	.byte	0x00, 0xf5, 0x21, 0x00


	//----- nvinfo : EIATTR_KPARAM_INFO
	.align		4
.L_119:
        /*0068*/ 	.byte	0x04, 0x17
        /*006a*/ 	.short	(.L_121 - .L_120)
.L_120:
        /*006c*/ 	.word	0x00000000
        /*0070*/ 	.short	0x0000
        /*0072*/ 	.short	0x0000
        /*0074*/ 	.byte	0x00, 0xf5, 0x21, 0x00


	//----- nvinfo : EIATTR_SPARSE_MMA_MASK
	.align		4
.L_121:
        /*0078*/ 	.byte	0x03, 0x50
        /*007a*/ 	.short	0x0000


	//----- nvinfo : EIATTR_MAXREG_COUNT
	.align		4
        /*007c*/ 	.byte	0x03, 0x1b
        /*007e*/ 	.short	0x00ff


	//----- nvinfo : EIATTR_MERCURY_ISA_VERSION
	.align		4
        /*0080*/ 	.byte	0x03, 0x5f
        /*0082*/ 	.short	0x0101


	//----- nvinfo : EIATTR_VRC_CTA_INIT_COUNT
	.align		4
        /*0084*/ 	.byte	0x02, 0x4a
	.zero		1
	.zero		1


	//----- nvinfo : EIATTR_EXIT_INSTR_OFFSETS
	.align		4
        /*0088*/ 	.byte	0x04, 0x1c
        /*008a*/ 	.short	(.L_123 - .L_122)


	//   ....[0]....
.L_122:
        /*008c*/ 	.word	0x00000090


	//   ....[1]....
        /*0090*/ 	.word	0x00000a70


	//----- nvinfo : EIATTR_CBANK_PARAM_SIZE
	.align		4
.L_123:
        /*0094*/ 	.byte	0x03, 0x19
        /*0096*/ 	.short	0x002c


	//----- nvinfo : EIATTR_PARAM_CBANK
	.align		4
        /*0098*/ 	.byte	0x04, 0x0a
        /*009a*/ 	.short	(.L_125 - .L_124)
	.align		4
.L_124:
        /*009c*/ 	.word	index@(.nv.constant0._Z25compute_delta_relu_kernelPfS_S_S_iii)
        /*00a0*/ 	.short	0x0380
        /*00a2*/ 	.short	0x002c


	//----- nvinfo : EIATTR_SW_WAR
	.align		4
.L_125:
        /*00a4*/ 	.byte	0x04, 0x36
        /*00a6*/ 	.short	(.L_127 - .L_126)
.L_126:
        /*00a8*/ 	.word	0x00000008
.L_127:


//--------------------- .nv.info._Z10reluKernelPfi --------------------------
	.section	.nv.info._Z10reluKernelPfi,"",@"SHT_CUDA_INFO"
	.sectionflags	@""
	.align	4


	//----- nvinfo : EIATTR_CUDA_API_VERSION
	.align		4
        /*0000*/ 	.byte	0x04, 0x37
        /*0002*/ 	.short	(.L_129 - .L_128)
.L_128:
        /*0004*/ 	.word	0x00000082


	//----- nvinfo : EIATTR_KPARAM_INFO
	.align		4
.L_129:
        /*0008*/ 	.byte	0x04, 0x17
        /*000a*/ 	.short	(.L_131 - .L_130)
.L_130:
        /*000c*/ 	.word	0x00000000
        /*0010*/ 	.short	0x0001
        /*0012*/ 	.short	0x0008
        /*0014*/ 	.byte	0x00, 0xf0, 0x11, 0x00


	//----- nvinfo : EIATTR_KPARAM_INFO
	.align		4
.L_131:
        /*0018*/ 	.byte	0x04, 0x17
        /*001a*/ 	.short	(.L_133 - .L_132)
.L_132:
        /*001c*/ 	.word	0x00000000
        /*0020*/ 	.short	0x0000
        /*0022*/ 	.short	0x0000
        /*0024*/ 	.byte	0x00, 0xf5, 0x21, 0x00


	//----- nvinfo : EIATTR_SPARSE_MMA_MASK
	.align		4
.L_133:
        /*0028*/ 	.byte	0x03, 0x50
        /*002a*/ 	.short	0x0000


	//----- nvinfo : EIATTR_MAXREG_COUNT
	.align		4
        /*002c*/ 	.byte	0x03, 0x1b
        /*002e*/ 	.short	0x00ff


	//----- nvinfo : EIATTR_MERCURY_ISA_VERSION
	.align		4
        /*0030*/ 	.byte	0x03, 0x5f
        /*0032*/ 	.short	0x0101


	//----- nvinfo : EIATTR_VRC_CTA_INIT_COUNT
	.align		4
        /*0034*/ 	.byte	0x02, 0x4a
	.zero		1
	.zero		1


	//----- nvinfo : EIATTR_EXIT_INSTR_OFFSETS
	.align		4
        /*0038*/ 	.byte	0x04, 0x1c
        /*003a*/ 	.short	(.L_135 - .L_134)


	//   ....[0]....
.L_134:
        /*003c*/ 	.word	0x00000070


	//   ....[1]....
        /*0040*/ 	.word	0x000000e0


	//----- nvinfo : EIATTR_CBANK_PARAM_SIZE
	.align		4
.L_135:
        /*0044*/ 	.byte	0x03, 0x19
        /*0046*/ 	.short	0x000c


	//----- nvinfo : EIATTR_PARAM_CBANK
	.align		4
        /*0048*/ 	.byte	0x04, 0x0a
        /*004a*/ 	.short	(.L_137 - .L_136)
	.align		4
.L_136:
        /*004c*/ 	.word	index@(.nv.constant0._Z10reluKernelPfi)
        /*0050*/ 	.short	0x0380
        /*0052*/ 	.short	0x000c


	//----- nvinfo : EIATTR_SW_WAR
	.align		4
.L_137:
        /*0054*/ 	.byte	0x04, 0x36
        /*0056*/ 	.short	(.L_139 - .L_138)
.L_138:
        /*0058*/ 	.word	0x00000008
.L_139:


//--------------------- .nv.info._Z14softmax_kernelPfii --------------------------
	.section	.nv.info._Z14softmax_kernelPfii,"",@"SHT_CUDA_INFO"
	.sectionflags	@""
	.align	4


	//----- nvinfo : EIATTR_CUDA_API_VERSION
	.align		4
        /*0000*/ 	.byte	0x04, 0x37
        /*0002*/ 	.short	(.L_141 - .L_140)
.L_140:
        /*0004*/ 	.word	0x00000082


	//----- nvinfo : EIATTR_KPARAM_INFO
	.align		4
.L_141:
        /*0008*/ 	.byte	0x04, 0x17
        /*000a*/ 	.short	(.L_143 - .L_142)
.L_142:
        /*000c*/ 	.word	0x00000000
        /*0010*/ 	.short	0x0002
        /*0012*/ 	.short	0x000c
        /*0014*/ 	.byte	0x00, 0xf0, 0x11, 0x00


	//----- nvinfo : EIATTR_KPARAM_INFO
	.align		4
.L_143:
        /*0018*/ 	.byte	0x04, 0x17
        /*001a*/ 	.short	(.L_145 - .L_144)
.L_144:
        /*001c*/ 	.word	0x00000000
        /*0020*/ 	.short	0x0001
        /*0022*/ 	.short	0x0008
        /*0024*/ 	.byte	0x00, 0xf0, 0x11, 0x00


	//----- nvinfo : EIATTR_KPARAM_INFO
	.align		4
.L_145:
        /*0028*/ 	.byte	0x04, 0x17
        /*002a*/ 	.short	(.L_147 - .L_146)
.L_146:
        /*002c*/ 	.word	0x00000000
        /*0030*/ 	.short	0x0000
        /*0032*/ 	.short	0x0000
        /*0034*/ 	.byte	0x00, 0xf5, 0x21, 0x00


	//----- nvinfo : EIATTR_SPARSE_MMA_MASK
	.align		4
.L_147:
        /*0038*/ 	.byte	0x03, 0x50
        /*003a*/ 	.short	0x0000


	//----- nvinfo : EIATTR_MAXREG_COUNT
	.align		4
        /*003c*/ 	.byte	0x03, 0x1b
        /*003e*/ 	.short	0x00ff


	//----- nvinfo : EIATTR_NUM_BARRIERS
	.align		4
        /*0040*/ 	.byte	0x02, 0x4c
        /*0042*/ 	.byte	0x01
	.zero		1


	//----- nvinfo : EIATTR_MERCURY_ISA_VERSION
	.align		4
        /*0044*/ 	.byte	0x03, 0x5f
        /*0046*/ 	.short	0x0101


	//----- nvinfo : EIATTR_VRC_CTA_INIT_COUNT
	.align		4
        /*0048*/ 	.byte	0x02, 0x4a
	.zero		1
	.zero		1


	//----- nvinfo : EIATTR_EXIT_INSTR_OFFSETS
	.align		4
        /*004c*/ 	.byte	0x04, 0x1c
        /*004e*/ 	.short	(.L_149 - .L_148)


	//   ....[0]....
.L_148:
        /*0050*/ 	.word	0x00000060


	//   ....[1]....
        /*0054*/ 	.word	0x00001450


	//----- nvinfo : EIATTR_CRS_STACK_SIZE
	.align		4
.L_149:
        /*0058*/ 	.byte	0x04, 0x1e
        /*005a*/ 	.short	(.L_151 - .L_150)
.L_150:
        /*005c*/ 	.word	0x00000000


	//----- nvinfo : EIATTR_CBANK_PARAM_SIZE
	.align		4
.L_151:
        /*0060*/ 	.byte	0x03, 0x19
        /*0062*/ 	.short	0x0010


	//----- nvinfo : EIATTR_PARAM_CBANK
	.align		4
        /*0064*/ 	.byte	0x04, 0x0a
        /*0066*/ 	.short	(.L_153 - .L_152)
	.align		4
.L_152:
        /*0068*/ 	.word	index@(.nv.constant0._Z14softmax_kernelPfii)
        /*006c*/ 	.short	0x0380
        /*006e*/ 	.short	0x0010


	//----- nvinfo : EIATTR_SW_WAR
	.align		4
.L_153:
        /*0070*/ 	.byte	0x04, 0x36
        /*0072*/ 	.short	(.L_155 - .L_154)
.L_154:
        /*0074*/ 	.word	0x00000008
.L_155:


//--------------------- .nv.callgraph             --------------------------
	.section	.nv.callgraph,"",@"SHT_CUDA_CALLGRAPH"
	.align	4
	.sectionentsize	8
	.align		4
        /*0000*/ 	.word	0x00000000
	.align		4
        /*0004*/ 	.word	0xffffffff
	.align		4
        /*0008*/ 	.word	0x00000000
	.align		4
        /*000c*/ 	.word	0xfffffffe
	.align		4
        /*0010*/ 	.word	0x00000000
	.align		4
        /*0014*/ 	.word	0xfffffffd
	.align		4
        /*0018*/ 	.word	0x00000000
	.align		4
        /*001c*/ 	.word	0xfffffffc


//--------------------- .text._Z21update_weights_kernelPfS_S_S_ii --------------------------
	.section	.text._Z21update_weights_kernelPfS_S_S_ii,"ax",@progbits
	.align	128
        .global         _Z21update_weights_kernelPfS_S_S_ii
        .type           _Z21update_weights_kernelPfS_S_S_ii,@function
        .size           _Z21update_weights_kernelPfS_S_S_ii,(.L_x_49 - _Z21update_weights_kernelPfS_S_S_ii)
        .other          _Z21update_weights_kernelPfS_S_S_ii,@"STO_CUDA_ENTRY STV_DEFAULT"
_Z21update_weights_kernelPfS_S_S_ii:
.text._Z21update_weights_kernelPfS_S_S_ii:
[----:B------:R-:W-:Y:S01]  /*0000*/  LDC R1, c[0x0][0x37c] ;  /* 0x0000df00ff017b82 */ /* 0x000fe20000000800 */
[----:B------:R-:W0:Y:S07]  /*0010*/  S2R R0, SR_TID.X ;  /* 0x0000000000007919 */ /* 0x000e2e0000002100 */
[----:B------:R-:W0:Y:S01]  /*0020*/  S2UR UR5, SR_CTAID.X ;  /* 0x00000000000579c3 */ /* 0x000e220000002500 */
[----:B------:R-:W1:Y:S01]  /*0030*/  LDCU.64 UR6, c[0x0][0x3a0] ;  /* 0x00007400ff0677ac */ /* 0x000e620008000a00 */
[----:B------:R-:W-:Y:S06]  /*0040*/  BSSY.RECONVERGENT B0, `(.L_x_0) ;  /* 0x0000015000007945 */ /* 0x000fec0003800200 */
[----:B------:R-:W0:Y:S01]  /*0050*/  LDC R11, c[0x0][0x360] ;  /* 0x0000d800ff0b7b82 */ /* 0x000e220000000800 */
[----:B-1----:R-:W-:Y:S01]  /*0060*/  UIMAD UR4, UR7, UR6, URZ ;  /* 0x00000006070472a4 */ /* 0x002fe2000f8e02ff */
[----:B0-----:R-:W-:-:S05]  /*0070*/  IMAD R11, R11, UR5, R0 ;  /* 0x000000050b0b7c24 */ /* 0x001fca000f8e0200 */
[----:B------:R-:W-:-:S05]  /*0080*/  ISETP.GE.AND P0, PT, R11, UR4, PT ;  /* 0x000000040b007c0c */ /* 0x000fca000bf06270 */
[----:B------:R-:W0:Y:S01]  /*0090*/  LDCU.64 UR4, c[0x0][0x358] ;  /* 0x00006b00ff0477ac */ /* 0x000e220008000a00 */
[----:B------:R-:W-:-:S07]  /*00a0*/  ISETP.GE.AND P1, PT, R11, UR6, PT ;  /* 0x000000060b007c0c */ /* 0x000fce000bf26270 */
[----:B------:R-:W-:Y:S06]  /*00b0*/  @P0 BRA `(.L_x_1) ;  /* 0x0000000000340947 */ /* 0x000fec0003800000 */
[----:B------:R-:W1:Y:S08]  /*00c0*/  LDC.64 R2, c[0x0][0x388] ;  /* 0x0000e200ff027b82 */ /* 0x000e700000000a00 */
[----:B------:R-:W2:Y:S01]  /*00d0*/  LDC.64 R6, c[0x0][0x380] ;  /* 0x0000e000ff067b82 */ /* 0x000ea20000000a00 */
[----:B-1----:R-:W-:-:S06]  /*00e0*/  IMAD.WIDE R2, R11, 0x4, R2 ;  /* 0x000000040b027825 */ /* 0x002fcc00078e0202 */
[----:B0-----:R-:W3:Y:S01]  /*00f0*/  LDG.E R2, desc[UR4][R2.64] ;  /* 0x0000000402027981 */ /* 0x001ee2000c1e1900 */
[----:B--2---:R-:W-:-:S05]  /*0100*/  IMAD.WIDE R6, R11, 0x4, R6 ;  /* 0x000000040b067825 */ /* 0x004fca00078e0206 */
[----:B------:R-:W2:Y:S01]  /*0110*/  LDG.E R8, desc[UR4][R6.64] ;  /* 0x0000000406087981 */ /* 0x000ea2000c1e1900 */
[----:B------:R-:W-:Y:S01]  /*0120*/  UMOV UR8, 0x47ae147b ;  /* 0x47ae147b00087882 */ /* 0x000fe20000000000 */
[----:B------:R-:W-:Y:S01]  /*0130*/  UMOV UR9, 0x3f847ae1 ;  /* 0x3f847ae100097882 */ /* 0x000fe20000000000 */
[----:B---3--:R-:W-:Y:S08]  /*0140*/  F2F.F64.F32 R4, R2 ;  /* 0x0000000200047310 */ /* 0x008ff00000201800 */
[----:B--2---:R-:W0:Y:S02]  /*0150*/  F2F.F64.F32 R8, R8 ;  /* 0x0000000800087310 */ /* 0x004e240000201800 */
[----:B0-----:R-:W-:-:S10]  /*0160*/  DFMA R4, R4, -UR8, R8 ;  /* 0x8000000804047c2b */ /* 0x001fd40008000008 */
[----:B------:R-:W0:Y:S02]  /*0170*/  F2F.F32.F64 R5, R4 ;  /* 0x0000000400057310 */ /* 0x000e240000301000 */
[----:B0-----:R1:W-:Y:S02]  /*0180*/  STG.E desc[UR4][R6.64], R5 ;  /* 0x0000000506007986 */ /* 0x0013e4000c101904 */
.L_x_1:
[----:B0-----:R-:W-:Y:S05]  /*0190*/  BSYNC.RECONVERGENT B0 ;  /* 0x0000000000007941 */ /* 0x001fea0003800200 */
.L_x_0:
[----:B------:R-:W-:Y:S05]  /*01a0*/  @P1 EXIT ;  /* 0x000000000000194d */ /* 0x000fea0003800000 */
[----:B------:R-:W0:Y:S08]  /*01b0*/  LDC.64 R2, c[0x0][0x398] ;  /* 0x0000e600ff027b82 */ /* 0x000e300000000a00 */
[----:B-1----:R-:W1:Y:S01]  /*01c0*/  LDC.64 R6, c[0x0][0x390] ;  /* 0x0000e400ff067b82 */ /* 0x002e620000000a00 */
[----:B0-----:R-:W-:-:S06]  /*01d0*/  IMAD.WIDE R2, R11, 0x4, R2 ;  /* 0x000000040b027825 */ /* 0x001fcc00078e0202 */
[----:B------:R-:W2:Y:S01]  /*01e0*/  LDG.E R2, desc[UR4][R2.64] ;  /* 0x0000000402027981 */ /* 0x000ea2000c1e1900 */
[----:B-1----:R-:W-:-:S05]  /*01f0*/  IMAD.WIDE R6, R11, 0x4, R6 ;  /* 0x000000040b067825 */ /* 0x002fca00078e0206 */
[----:B------:R-:W3:Y:S01]  /*0200*/  LDG.E R8, desc[UR4][R6.64] ;  /* 0x0000000406087981 */ /* 0x000ee2000c1e1900 */
[----:B------:R-:W-:Y:S01]  /*0210*/  UMOV UR6, 0x47ae147b ;  /* 0x47ae147b00067882 */ /* 0x000fe20000000000 */
[----:B------:R-:W-:Y:S01]  /*0220*/  UMOV UR7, 0x3f847ae1 ;  /* 0x3f847ae100077882 */ /* 0x000fe20000000000 */
[----:B--2---:R-:W-:Y:S08]  /*0230*/  F2F.F64.F32 R4, R2 ;  /* 0x0000000200047310 */ /* 0x004ff00000201800 */
[----:B---3--:R-:W0:Y:S02]  /*0240*/  F2F.F64.F32 R8, R8 ;  /* 0x0000000800087310 */ /* 0x008e240000201800 */
[----:B0-----:R-:W-:-:S10]  /*0250*/  DFMA R4, R4, -UR6, R8 ;  /* 0x8000000604047c2b */ /* 0x001fd40008000008 */
[----:B------:R-:W0:Y:S02]  /*0260*/  F2F.F32.F64 R5, R4 ;  /* 0x0000000400057310 */ /* 0x000e240000301000 */
[----:B0-----:R-:W-:Y:S01]  /*0270*/  STG.E desc[UR4][R6.64], R5 ;  /* 0x0000000506007986 */ /* 0x001fe2000c101904 */
[----:B------:R-:W-:Y:S05]  /*0280*/  EXIT ;  /* 0x000000000000794d */ /* 0x000fea0003800000 */
.L_x_2:
[----:B------:R-:W-:-:S00]  /*0290*/  BRA `(.L_x_2) ;  /* 0xfffffffc00fc7947 */ /* 0x000fc0000383ffff */
[----:B------:R-:W-:-:S00]  /*02a0*/  NOP ;  /* 0x0000000000007918 */ /* 0x000fc00000000000 */
        /* <DEDUP_REMOVED lines=13> */
.L_x_49:


//--------------------- .text._Z24compute_gradients_kernelPfS_S_S_iii --------------------------
	.section	.text._Z24compute_gradients_kernelPfS_S_S_iii,"ax",@progbits
	.align	128
        .global         _Z24compute_gradients_kernelPfS_S_S_iii
        .type           _Z24compute_gradients_kernelPfS_S_S_iii,@function
        .size           _Z24compute_gradients_kernelPfS_S_S_iii,(.L_x_50 - _Z24compute_gradients_kernelPfS_S_S_iii)
        .other          _Z24compute_gradients_kernelPfS_S_S_iii,@"STO_CUDA_ENTRY STV_DEFAULT"
_Z24compute_gradients_kernelPfS_S_S_iii:
.text._Z24compute_gradients_kernelPfS_S_S_iii:
[----:B------:R-:W-:Y:S01]  /*0000*/  LDC R1, c[0x0][0x37c] ;  /* 0x0000df00ff017b82 */ /* 0x000fe20000000800 */
[----:B------:R-:W0:Y:S07]  /*0010*/  S2R R2, SR_TID.X ;  /* 0x0000000000027919 */ /* 0x000e2e0000002100 */
[----:B------:R-:W0:Y:S08]  /*0020*/  S2UR UR4, SR_CTAID.X ;  /* 0x00000000000479c3 */ /* 0x000e300000002500 */
[----:B------:R-:W0:Y:S08]  /*0030*/  LDC R5, c[0x0][0x360] ;  /* 0x0000d800ff057b82 */ /* 0x000e300000000800 */
[----:B------:R-:W1:Y:S08]  /*0040*/  LDC R0, c[0x0][0x3a8] ;  /* 0x0000ea00ff007b82 */ /* 0x000e700000000800 */
[----:B------:R-:W1:Y:S01]  /*0050*/  LDC R3, c[0x0][0x3a4] ;  /* 0x0000e900ff037b82 */ /* 0x000e620000000800 */
[----:B0-----:R-:W-:-:S02]  /*0060*/  IMAD R5, R5, UR4, R2 ;  /* 0x0000000405057c24 */ /* 0x001fc4000f8e0202 */
[----:B-1----:R-:W-:-:S05]  /*0070*/  IMAD R2, R0, R3, RZ ;  /* 0x0000000300027224 */ /* 0x002fca00078e02ff */
[----:B------:R-:W-:-:S13]  /*0080*/  ISETP.GE.AND P0, PT, R5, R2, PT ;  /* 0x000000020500720c */ /* 0x000fda0003f06270 */
[----:B------:R-:W-:Y:S05]  /*0090*/  @P0 EXIT ;  /* 0x000000000000094d */ /* 0x000fea0003800000 */
[----:B------:R-:W-:Y:S01]  /*00a0*/  IABS R9, R0 ;  /* 0x0000000000097213 */ /* 0x000fe20000000000 */
[----:B------:R-:W0:Y:S01]  /*00b0*/  LDCU.64 UR4, c[0x0][0x358] ;  /* 0x00006b00ff0477ac */ /* 0x000e220008000a00 */
[----:B------:R-:W-:Y:S02]  /*00c0*/  IABS R8, R5 ;  /* 0x0000000500087213 */ /* 0x000fe40000000000 */
[----:B------:R-:W1:Y:S01]  /*00d0*/  I2F.RP R2, R9 ;  /* 0x0000000900027306 */ /* 0x000e620000209400 */
[----:B------:R-:W-:-:S07]  /*00e0*/  MOV R19, RZ ;  /* 0x000000ff00137202 */ /* 0x000fce0000000f00 */
[----:B-1----:R-:W1:Y:S02]  /*00f0*/  MUFU.RCP R2, R2 ;  /* 0x0000000200027308 */ /* 0x002e640000001000 */
[----:B-1----:R-:W-:-:S06]  /*0100*/  IADD3 R6, PT, PT, R2, 0xffffffe, RZ ;  /* 0x0ffffffe02067810 */ /* 0x002fcc0007ffe0ff */
[----:B------:R1:W2:Y:S02]  /*0110*/  F2I.FTZ.U32.TRUNC.NTZ R7, R6 ;  /* 0x0000000600077305 */ /* 0x0002a4000021f000 */
[----:B-1----:R-:W-:Y:S01]  /*0120*/  HFMA2 R6, -RZ, RZ, 0, 0 ;  /* 0x00000000ff067431 */ /* 0x002fe200000001ff */
[----:B--2---:R-:W-:-:S05]  /*0130*/  IADD3 R4, PT, PT, RZ, -R7, RZ ;  /* 0x80000007ff047210 */ /* 0x004fca0007ffe0ff */
[----:B------:R-:W-:-:S04]  /*0140*/  IMAD R11, R4, R9, RZ ;  /* 0x00000009040b7224 */ /* 0x000fc800078e02ff */
[----:B------:R-:W-:Y:S01]  /*0150*/  IMAD.HI.U32 R7, R7, R11, R6 ;  /* 0x0000000b07077227 */ /* 0x000fe200078e0006 */
[----:B------:R-:W-:-:S04]  /*0160*/  LOP3.LUT R6, R5, R0, RZ, 0x3c, !PT ;  /* 0x0000000005067212 */ /* 0x000fc800078e3cff */
[----:B------:R-:W-:Y:S01]  /*0170*/  ISETP.GE.AND P1, PT, R6, RZ, PT ;  /* 0x000000ff0600720c */ /* 0x000fe20003f26270 */
[----:B------:R-:W-:-:S05]  /*0180*/  IMAD.HI.U32 R4, R7, R8, RZ ;  /* 0x0000000807047227 */ /* 0x000fca00078e00ff */
[----:B------:R-:W-:-:S05]  /*0190*/  IADD3 R2, PT, PT, -R4, RZ, RZ ;  /* 0x000000ff04027210 */ /* 0x000fca0007ffe1ff */
[----:B------:R-:W-:-:S05]  /*01a0*/  IMAD R2, R9, R2, R8 ;  /* 0x0000000209027224 */ /* 0x000fca00078e0208 */
[----:B------:R-:W-:-:S13]  /*01b0*/  ISETP.GT.U32.AND P2, PT, R9, R2, PT ;  /* 0x000000020900720c */ /* 0x000fda0003f44070 */
[-C--:B------:R-:W-:Y:S02]  /*01c0*/  @!P2 IADD3 R2, PT, PT, R2, -R9.reuse, RZ ;  /* 0x800000090202a210 */ /* 0x080fe40007ffe0ff */
[----:B------:R-:W-:Y:S02]  /*01d0*/  @!P2 IADD3 R4, PT, PT, R4, 0x1, RZ ;  /* 0x000000010404a810 */ /* 0x000fe40007ffe0ff */
[----:B------:R-:W-:Y:S02]  /*01e0*/  ISETP.GE.U32.AND P0, PT, R2, R9, PT ;  /* 0x000000090200720c */ /* 0x000fe40003f06070 */
[----:B------:R-:W1:Y:S01]  /*01f0*/  LDC R2, c[0x0][0x3a0] ;  /* 0x0000e800ff027b82 */ /* 0x000e620000000800 */
[----:B------:R-:W-:-:S10]  /*0200*/  ISETP.NE.AND P2, PT, R0, RZ, PT ;  /* 0x000000ff0000720c */ /* 0x000fd40003f45270 */
[----:B------:R-:W-:-:S04]  /*0210*/  @P0 IADD3 R4, PT, PT, R4, 0x1, RZ ;  /* 0x0000000104040810 */ /* 0x000fc80007ffe0ff */
[----:B------:R-:W-:Y:S02]  /*0220*/  @!P1 IADD3 R4, PT, PT, -R4, RZ, RZ ;  /* 0x000000ff04049210 */ /* 0x000fe40007ffe1ff */
[----:B------:R-:W-:-:S04]  /*0230*/  @!P2 LOP3.LUT R4, RZ, R0, RZ, 0x33, !PT ;  /* 0x00000000ff04a212 */ /* 0x000fc800078e33ff */
[----:B------:R-:W-:Y:S02]  /*0240*/  IADD3 R9, PT, PT, -R4, RZ, RZ ;  /* 0x000000ff04097210 */ /* 0x000fe40007ffe1ff */
[----:B-1----:R-:W-:-:S03]  /*0250*/  ISETP.GE.AND P0, PT, R2, 0x1, PT ;  /* 0x000000010200780c */ /* 0x002fc60003f06270 */
[----:B------:R-:W-:-:S10]  /*0260*/  IMAD R9, R0, R9, R5 ;  /* 0x0000000900097224 */ /* 0x000fd400078e0205 */
[----:B0-----:R-:W-:Y:S05]  /*0270*/  @!P0 BRA `(.L_x_3) ;  /* 0x0000000400d08947 */ /* 0x001fea0003800000 */
[C---:B------:R-:W-:Y:S02]  /*0280*/  ISETP.GE.U32.AND P2, PT, R2.reuse, 0x8, PT ;  /* 0x000000080200780c */ /* 0x040fe40003f46070 */
[----:B------:R-:W-:Y:S02]  /*0290*/  LOP3.LUT R6, R2, 0x7, RZ, 0xc0, !PT ;  /* 0x0000000702067812 */ /* 0x000fe400078ec0ff */
[----:B------:R-:W-:Y:S02]  /*02a0*/  MOV R19, RZ ;  /* 0x000000ff00137202 */ /* 0x000fe40000000f00 */
[----:B------:R-:W-:Y:S02]  /*02b0*/  ISETP.NE.AND P1, PT, R6, RZ, PT ;  /* 0x000000ff0600720c */ /* 0x000fe40003f25270 */
[----:B------:R-:W-:-:S05]  /*02c0*/  MOV R8, RZ ;  /* 0x000000ff00087202 */ /* 0x000fca0000000f00 */
[----:B------:R-:W-:Y:S06]  /*02d0*/  @!P2 BRA `(.L_x_4) ;  /* 0x0000000000d0a947 */ /* 0x000fec0003800000 */
[----:B------:R-:W-:Y:S01]  /*02e0*/  LOP3.LUT R8, R2, 0x7ffffff8, RZ, 0xc0, !PT ;  /* 0x7ffffff802087812 */ /* 0x000fe200078ec0ff */
[----:B------:R-:W-:Y:S01]  /*02f0*/  HFMA2 R19, -RZ, RZ, 0, 0 ;  /* 0x00000000ff137431 */ /* 0x000fe200000001ff */
[----:B------:R-:W-:Y:S02]  /*0300*/  MOV R10, R4 ;  /* 0x00000004000a7202 */ /* 0x000fe40000000f00 */
[----:B------:R-:W-:Y:S02]  /*0310*/  MOV R7, R9 ;  /* 0x0000000900077202 */ /* 0x000fe40000000f00 */
[----:B------:R-:W-:-:S07]  /*0320*/  IADD3 R11, PT, PT, -R8, RZ, RZ ;  /* 0x000000ff080b7210 */ /* 0x000fce0007ffe1ff */
.L_x_5:
[----:B------:R-:W0:Y:S08]  /*0330*/  LDC.64 R16, c[0x0][0x380] ;  /* 0x0000e000ff107b82 */ /* 0x000e300000000a00 */
[----:B------:R-:W1:Y:S01]  /*0340*/  LDC.64 R12, c[0x0][0x388] ;  /* 0x0000e200ff0c7b82 */ /* 0x000e620000000a00 */
[----:B0-----:R-:W-:-:S05]  /*0350*/  IMAD.WIDE R16, R10, 0x4, R16 ;  /* 0x000000040a107825 */ /* 0x001fca00078e0210 */
[----:B------:R0:W2:Y:S01]  /*0360*/  LDG.E R18, desc[UR4][R16.64] ;  /* 0x0000000410127981 */ /* 0x0000a2000c1e1900 */
[----:B-1----:R-:W-:-:S05]  /*0370*/  IMAD.WIDE R12, R7, 0x4, R12 ;  /* 0x00000004070c7825 */ /* 0x002fca00078e020c */
[----:B------:R1:W2:Y:S01]  /*0380*/  LDG.E R24, desc[UR4][R12.64] ;  /* 0x000000040c187981 */ /* 0x0002a2000c1e1900 */
[----:B------:R-:W-:-:S04]  /*0390*/  IMAD.WIDE R14, R0, 0x4, R12 ;  /* 0x00000004000e7825 */ /* 0x000fc800078e020c */
[----:B0-----:R-:W-:Y:S01]  /*03a0*/  IMAD.WIDE R16, R3, 0x4, R16 ;  /* 0x0000000403107825 */ /* 0x001fe200078e0210 */
[----:B------:R0:W3:Y:S04]  /*03b0*/  LDG.E R22, desc[UR4][R14.64] ;  /* 0x000000040e167981 */ /* 0x0000e8000c1e1900 */
[----:B------:R4:W3:Y:S01]  /*03c0*/  LDG.E R23, desc[UR4][R16.64] ;  /* 0x0000000410177981 */ /* 0x0008e2000c1e1900 */
[----:B------:R-:W-:-:S04]  /*03d0*/  IMAD.WIDE R28, R0, 0x4, R14 ;  /* 0x00000004001c7825 */ /* 0x000fc800078e020e */
[----:B-1----:R-:W-:-:S04]  /*03e0*/  IMAD.WIDE R12, R3, 0x4, R16 ;  /* 0x00000004030c7825 */ /* 0x002fc800078e0210 */
[----:B0-----:R-:W-:Y:S01]  /*03f0*/  IMAD.WIDE R14, R0, 0x4, R28 ;  /* 0x00000004000e7825 */ /* 0x001fe200078e021c */
[----:B------:R0:W5:Y:S03]  /*0400*/  LDG.E R27, desc[UR4][R12.64] ;  /* 0x000000040c1b7981 */ /* 0x000166000c1e1900 */
[C---:B------:R-:W-:Y:S01]  /*0410*/  IMAD.WIDE R20, R3.reuse, 0x4, R12 ;  /* 0x0000000403147825 */ /* 0x040fe200078e020c */
[----:B------:R-:W5:Y:S04]  /*0420*/  LDG.E R28, desc[UR4][R28.64] ;  /* 0x000000041c1c7981 */ /* 0x000f68000c1e1900 */
[----:B------:R1:W5:Y:S01]  /*0430*/  LDG.E R26, desc[UR4][R14.64] ;  /* 0x000000040e1a7981 */ /* 0x000362000c1e1900 */
[----:B----4-:R-:W-:-:S03]  /*0440*/  IMAD.WIDE R16, R3, 0x4, R20 ;  /* 0x0000000403107825 */ /* 0x010fc600078e0214 */
[----:B------:R4:W5:Y:S01]  /*0450*/  LDG.E R25, desc[UR4][R20.64] ;  /* 0x0000000414197981 */ /* 0x000962000c1e1900 */
[----:B0-----:R-:W-:-:S04]  /*0460*/  IMAD.WIDE R12, R0, 0x4, R14 ;  /* 0x00000004000c7825 */ /* 0x001fc800078e020e */
[C---:B-1----:R-:W-:Y:S02]  /*0470*/  IMAD.WIDE R14, R0.reuse, 0x4, R12 ;  /* 0x00000004000e7825 */ /* 0x042fe400078e020c */
[----:B------:R-:W5:Y:S02]  /*0480*/  LDG.E R13, desc[UR4][R12.64] ;  /* 0x000000040c0d7981 */ /* 0x000f64000c1e1900 */
[C---:B----4-:R-:W-:Y:S02]  /*0490*/  IMAD.WIDE R20, R0.reuse, 0x4, R14 ;  /* 0x0000000400147825 */ /* 0x050fe400078e020e */
[----:B------:R-:W4:Y:S04]  /*04a0*/  LDG.E R14, desc[UR4][R14.64] ;  /* 0x000000040e0e7981 */ /* 0x000f28000c1e1900 */
[----:B------:R0:W4:Y:S02]  /*04b0*/  LDG.E R12, desc[UR4][R20.64] ;  /* 0x00000004140c7981 */ /* 0x000124000c1e1900 */
[----:B0-----:R-:W-:-:S06]  /*04c0*/  IMAD.WIDE R20, R0, 0x4, R20 ;  /* 0x0000000400147825 */ /* 0x001fcc00078e0214 */
[----:B------:R-:W4:Y:S01]  /*04d0*/  LDG.E R20, desc[UR4][R20.64] ;  /* 0x0000000414147981 */ /* 0x000f22000c1e1900 */
[----:B--2---:R-:W-:Y:S01]  /*04e0*/  FFMA R24, R18, R24, R19 ;  /* 0x0000001812187223 */ /* 0x004fe20000000013 */
[----:B------:R-:W-:-:S04]  /*04f0*/  IMAD.WIDE R18, R3, 0x4, R16 ;  /* 0x0000000403127825 */ /* 0x000fc800078e0210 */
[----:B---3--:R-:W-:Y:S02]  /*0500*/  FFMA R22, R23, R22, R24 ;  /* 0x0000001617167223 */ /* 0x008fe40000000018 */
[----:B------:R0:W2:Y:S04]  /*0510*/  LDG.E R24, desc[UR4][R16.64] ;  /* 0x0000000410187981 */ /* 0x0000a8000c1e1900 */
[----:B------:R-:W4:Y:S01]  /*0520*/  LDG.E R23, desc[UR4][R18.64] ;  /* 0x0000000412177981 */ /* 0x000f22000c1e1900 */
[----:B0-----:R-:W-:-:S05]  /*0530*/  IMAD.WIDE R16, R3, 0x4, R18 ;  /* 0x0000000403107825 */ /* 0x001fca00078e0212 */
[----:B------:R0:W3:Y:S02]  /*0540*/  LDG.E R29, desc[UR4][R16.64] ;  /* 0x00000004101d7981 */ /* 0x0000e4000c1e1900 */
[----:B0-----:R-:W-:-:S05]  /*0550*/  IMAD.WIDE R16, R3, 0x4, R16 ;  /* 0x0000000403107825 */ /* 0x001fca00078e0210 */
[----:B------:R-:W3:Y:S01]  /*0560*/  LDG.E R19, desc[UR4][R16.64] ;  /* 0x0000000410137981 */ /* 0x000ee2000c1e1900 */
[----:B-----5:R-:W-:Y:S01]  /*0570*/  FFMA R22, R27, R28, R22 ;  /* 0x0000001c1b167223 */ /* 0x020fe20000000016 */
[----:B------:R-:W-:-:S03]  /*0580*/  IADD3 R11, PT, PT, R11, 0x8, RZ ;  /* 0x000000080b0b7810 */ /* 0x000fc60007ffe0ff */
[----:B------:R-:W-:Y:S01]  /*0590*/  FFMA R25, R25, R26, R22 ;  /* 0x0000001a19197223 */ /* 0x000fe20000000016 */
[----:B------:R-:W-:Y:S02]  /*05a0*/  ISETP.NE.AND P2, PT, R11, RZ, PT ;  /* 0x000000ff0b00720c */ /* 0x000fe40003f45270 */
[----:B------:R-:W-:Y:S02]  /*05b0*/  LEA R10, R3, R10, 0x3 ;  /* 0x0000000a030a7211 */ /* 0x000fe400078e18ff */
[----:B------:R-:W-:Y:S01]  /*05c0*/  LEA R7, R0, R7, 0x3 ;  /* 0x0000000700077211 */ /* 0x000fe200078e18ff */
[----:B--2---:R-:W-:-:S04]  /*05d0*/  FFMA R24, R24, R13, R25 ;  /* 0x0000000d18187223 */ /* 0x004fc80000000019 */
[----:B----4-:R-:W-:-:S04]  /*05e0*/  FFMA R14, R23, R14, R24 ;  /* 0x0000000e170e7223 */ /* 0x010fc80000000018 */
[----:B---3--:R-:W-:-:S04]  /*05f0*/  FFMA R12, R29, R12, R14 ;  /* 0x0000000c1d0c7223 */ /* 0x008fc8000000000e */
[----:B------:R-:W-:Y:S01]  /*0600*/  FFMA R19, R19, R20, R12 ;  /* 0x0000001413137223 */ /* 0x000fe2000000000c */
[----:B------:R-:W-:Y:S06]  /*0610*/  @P2 BRA `(.L_x_5) ;  /* 0xfffffffc00442947 */ /* 0x000fec000383ffff */
.L_x_4:
[----:B------:R-:W-:Y:S05]  /*0620*/  @!P1 BRA `(.L_x_3) ;  /* 0x0000000000e49947 */ /* 0x000fea0003800000 */
[----:B------:R-:W-:Y:S02]  /*0630*/  ISETP.GE.U32.AND P1, PT, R6, 0x4, PT ;  /* 0x000000040600780c */ /* 0x000fe40003f26070 */
[----:B------:R-:W-:-:S04]  /*0640*/  LOP3.LUT R18, R2, 0x3, RZ, 0xc0, !PT ;  /* 0x0000000302127812 */ /* 0x000fc800078ec0ff */
[----:B------:R-:W-:-:S07]  /*0650*/  ISETP.NE.AND P2, PT, R18, RZ, PT ;  /* 0x000000ff1200720c */ /* 0x000fce0003f45270 */
[----:B------:R-:W-:Y:S06]  /*0660*/  @!P1 BRA `(.L_x_6) ;  /* 0x0000000000649947 */ /* 0x000fec0003800000 */
[----:B------:R-:W0:Y:S01]  /*0670*/  LDC.64 R14, c[0x0][0x380] ;  /* 0x0000e000ff0e7b82 */ /* 0x000e220000000a00 */
[C---:B------:R-:W-:Y:S02]  /*0680*/  IMAD R7, R8.reuse, R3, R4 ;  /* 0x0000000308077224 */ /* 0x040fe400078e0204 */
[----:B------:R-:W-:-:S05]  /*0690*/  IMAD R11, R8, R0, R9 ;  /* 0x00000000080b7224 */ /* 0x000fca00078e0209 */
[----:B------:R-:W1:Y:S01]  /*06a0*/  LDC.64 R24, c[0x0][0x388] ;  /* 0x0000e200ff187b82 */ /* 0x000e620000000a00 */
[----:B0-----:R-:W-:-:S04]  /*06b0*/  IMAD.WIDE R14, R7, 0x4, R14 ;  /* 0x00000004070e7825 */ /* 0x001fc800078e020e */
[----:B-1----:R-:W-:-:S04]  /*06c0*/  IMAD.WIDE R24, R11, 0x4, R24 ;  /* 0x000000040b187825 */ /* 0x002fc800078e0218 */
[C---:B------:R-:W-:Y:S02]  /*06d0*/  IMAD.WIDE R10, R3.reuse, 0x4, R14 ;  /* 0x00000004030a7825 */ /* 0x040fe400078e020e */
[----:B------:R-:W2:Y:S02]  /*06e0*/  LDG.E R14, desc[UR4][R14.64] ;  /* 0x000000040e0e7981 */ /* 0x000ea4000c1e1900 */
[C---:B------:R-:W-:Y:S02]  /*06f0*/  IMAD.WIDE R12, R0.reuse, 0x4, R24 ;  /* 0x00000004000c7825 */ /* 0x040fe400078e0218 */
[----:B------:R-:W2:Y:S02]  /*0700*/  LDG.E R24, desc[UR4][R24.64] ;  /* 0x0000000418187981 */ /* 0x000ea4000c1e1900 */
[----:B------:R-:W-:Y:S02]  /*0710*/  IMAD.WIDE R16, R3, 0x4, R10 ;  /* 0x0000000403107825 */ /* 0x000fe400078e020a */
[----:B------:R-:W3:Y:S02]  /*0720*/  LDG.E R11, desc[UR4][R10.64] ;  /* 0x000000040a0b7981 */ /* 0x000ee4000c1e1900 */
[----:B------:R-:W-:-:S02]  /*0730*/  IMAD.WIDE R6, R0, 0x4, R12 ;  /* 0x0000000400067825 */ /* 0x000fc400078e020c */
[----:B------:R-:W3:Y:S02]  /*0740*/  LDG.E R12, desc[UR4][R12.64] ;  /* 0x000000040c0c7981 */ /* 0x000ee4000c1e1900 */
[----:B------:R-:W-:Y:S02]  /*0750*/  IMAD.WIDE R20, R3, 0x4, R16 ;  /* 0x0000000403147825 */ /* 0x000fe400078e0210 */
[----:B------:R-:W4:Y:S02]  /*0760*/  LDG.E R27, desc[UR4][R16.64] ;  /* 0x00000004101b7981 */ /* 0x000f24000c1e1900 */
[----:B------:R-:W-:Y:S02]  /*0770*/  IMAD.WIDE R22, R0, 0x4, R6 ;  /* 0x0000000400167825 */ /* 0x000fe400078e0206 */
[----:B------:R-:W4:Y:S04]  /*0780*/  LDG.E R6, desc[UR4][R6.64] ;  /* 0x0000000406067981 */ /* 0x000f28000c1e1900 */
[----:B------:R-:W5:Y:S04]  /*0790*/  LDG.E R21, desc[UR4][R20.64] ;  /* 0x0000000414157981 */ /* 0x000f68000c1e1900 */
[----:B------:R-:W5:Y:S01]  /*07a0*/  LDG.E R22, desc[UR4][R22.64] ;  /* 0x0000000416167981 */ /* 0x000f62000c1e1900 */
[----:B------:R-:W-:Y:S01]  /*07b0*/  IADD3 R8, PT, PT, R8, 0x4, RZ ;  /* 0x0000000408087810 */ /* 0x000fe20007ffe0ff */
[----:B--2---:R-:W-:-:S04]  /*07c0*/  FFMA R14, R14, R24, R19 ;  /* 0x000000180e0e7223 */ /* 0x004fc80000000013 */
[----:B---3--:R-:W-:-:S04]  /*07d0*/  FFMA R14, R11, R12, R14 ;  /* 0x0000000c0b0e7223 */ /* 0x008fc8000000000e */
[----:B----4-:R-:W-:-:S04]  /*07e0*/  FFMA R14, R27, R6, R14 ;  /* 0x000000061b0e7223 */ /* 0x010fc8000000000e */
[----:B-----5:R-:W-:-:S07]  /*07f0*/  FFMA R19, R21, R22, R14 ;  /* 0x0000001615137223 */ /* 0x020fce000000000e */
.L_x_6:
[----:B------:R-:W-:Y:S05]  /*0800*/  @!P2 BRA `(.L_x_3) ;  /* 0x00000000006ca947 */ /* 0x000fea0003800000 */
[----:B------:R-:W0:Y:S01]  /*0810*/  LDC.64 R14, c[0x0][0x380] ;  /* 0x0000e000ff0e7b82 */ /* 0x000e220000000a00 */
[----:B------:R-:W-:Y:S02]  /*0820*/  ISETP.NE.AND P1, PT, R18, 0x1, PT ;  /* 0x000000011200780c */ /* 0x000fe40003f25270 */
[----:B------:R-:W-:-:S04]  /*0830*/  LOP3.LUT R16, R2, 0x1, RZ, 0xc0, !PT ;  /* 0x0000000102107812 */ /* 0x000fc800078ec0ff */
[----:B------:R-:W-:Y:S01]  /*0840*/  ISETP.NE.U32.AND P2, PT, R16, 0x1, PT ;  /* 0x000000011000780c */ /* 0x000fe20003f45070 */
[----:B------:R-:W1:Y:S06]  /*0850*/  LDC.64 R12, c[0x0][0x388] ;  /* 0x0000e200ff0c7b82 */ /* 0x000e6c0000000a00 */
[C---:B------:R-:W-:Y:S02]  /*0860*/  @P1 IMAD R21, R8.reuse, R3, R4 ;  /* 0x0000000308151224 */ /* 0x040fe400078e0204 */
[----:B------:R-:W2:Y:S01]  /*0870*/  LDC.64 R6, c[0x0][0x380] ;  /* 0x0000e000ff067b82 */ /* 0x000ea20000000a00 */
[C---:B------:R-:W-:Y:S01]  /*0880*/  @P1 IMAD R17, R8.reuse, R0, R9 ;  /* 0x0000000008111224 */ /* 0x040fe200078e0209 */
[----:B------:R-:W-:-:S06]  /*0890*/  @P1 IADD3 R8, PT, PT, R8, 0x2, RZ ;  /* 0x0000000208081810 */ /* 0x000fcc0007ffe0ff */
[----:B------:R-:W3:Y:S01]  /*08a0*/  LDC.64 R10, c[0x0][0x388] ;  /* 0x0000e200ff0a7b82 */ /* 0x000ee20000000a00 */
[----:B0-----:R-:W-:-:S04]  /*08b0*/  @P1 IMAD.WIDE R20, R21, 0x4, R14 ;  /* 0x0000000415141825 */ /* 0x001fc800078e020e */
[----:B-1----:R-:W-:Y:S01]  /*08c0*/  @P1 IMAD.WIDE R12, R17, 0x4, R12 ;  /* 0x00000004110c1825 */ /* 0x002fe200078e020c */
[----:B------:R-:W4:Y:S03]  /*08d0*/  @P1 LDG.E R18, desc[UR4][R20.64] ;  /* 0x0000000414121981 */ /* 0x000f26000c1e1900 */
[----:B------:R-:W-:-:S04]  /*08e0*/  @P1 IMAD.WIDE R14, R3, 0x4, R20 ;  /* 0x00000004030e1825 */ /* 0x000fc800078e0214 */
[C---:B------:R-:W-:Y:S02]  /*08f0*/  @!P2 IMAD R3, R8.reuse, R3, R4 ;  /* 0x000000030803a224 */ /* 0x040fe400078e0204 */
[----:B------:R-:W-:Y:S01]  /*0900*/  @!P2 IMAD R23, R8, R0, R9 ;  /* 0x000000000817a224 */ /* 0x000fe200078e0209 */
[----:B------:R-:W5:Y:S01]  /*0910*/  @P1 LDG.E R15, desc[UR4][R14.64] ;  /* 0x000000040e0f1981 */ /* 0x000f62000c1e1900 */
[----:B------:R-:W-:-:S03]  /*0920*/  @P1 IMAD.WIDE R16, R0, 0x4, R12 ;  /* 0x0000000400101825 */ /* 0x000fc600078e020c */
[----:B------:R-:W4:Y:S01]  /*0930*/  @P1 LDG.E R12, desc[UR4][R12.64] ;  /* 0x000000040c0c1981 */ /* 0x000f22000c1e1900 */
[----:B--2---:R-:W-:-:S03]  /*0940*/  @!P2 IMAD.WIDE R6, R3, 0x4, R6 ;  /* 0x000000040306a825 */ /* 0x004fc600078e0206 */
[----:B------:R-:W5:Y:S01]  /*0950*/  @P1 LDG.E R16, desc[UR4][R16.64] ;  /* 0x0000000410101981 */ /* 0x000f62000c1e1900 */
[----:B---3--:R-:W-:-:S03]  /*0960*/  @!P2 IMAD.WIDE R10, R23, 0x4, R10 ;  /* 0x00000004170aa825 */ /* 0x008fc600078e020a */
[----:B------:R-:W2:Y:S04]  /*0970*/  @!P2 LDG.E R6, desc[UR4][R6.64] ;  /* 0x000000040606a981 */ /* 0x000ea8000c1e1900 */
[----:B------:R-:W2:Y:S01]  /*0980*/  @!P2 LDG.E R10, desc[UR4][R10.64] ;  /* 0x000000040a0aa981 */ /* 0x000ea2000c1e1900 */
[----:B----4-:R-:W-:-:S04]  /*0990*/  @P1 FFMA R18, R18, R12, R19 ;  /* 0x0000000c12121223 */ /* 0x010fc80000000013 */
[----:B-----5:R-:W-:-:S04]  /*09a0*/  @P1 FFMA R19, R15, R16, R18 ;  /* 0x000000100f131223 */ /* 0x020fc80000000012 */
[----:B--2---:R-:W-:-:S07]  /*09b0*/  @!P2 FFMA R19, R6, R10, R19 ;  /* 0x0000000a0613a223 */ /* 0x004fce0000000013 */
.L_x_3:
[----:B------:R-:W0:Y:S01]  /*09c0*/  LDC.64 R6, c[0x0][0x390] ;  /* 0x0000e400ff067b82 */ /* 0x000e220000000a00 */
[----:B------:R-:W-:Y:S01]  /*09d0*/  ISETP.NE.AND P1, PT, R4, RZ, PT ;  /* 0x000000ff0400720c */ /* 0x000fe20003f25270 */
[----:B0-----:R-:W-:-:S05]  /*09e0*/  IMAD.WIDE R6, R5, 0x4, R6 ;  /* 0x0000000405067825 */ /* 0x001fca00078e0206 */
[----:B------:R0:W-:Y:S07]  /*09f0*/  STG.E desc[UR4][R6.64], R19 ;  /* 0x0000001306007986 */ /* 0x0001ee000c101904 */
[----:B------:R-:W-:Y:S05]  /*0a00*/  @P1 EXIT ;  /* 0x000000000000194d */ /* 0x000fea0003800000 */
[----:B0-----:R-:W-:Y:S01]  /*0a10*/  HFMA2 R6, -RZ, RZ, 0, 0 ;  /* 0x00000000ff067431 */ /* 0x001fe200000001ff */
[----:B------:R-:W-:Y:S06]  /*0a20*/  @!P0 BRA `(.L_x_7) ;  /* 0x0000000400f88947 */ /* 0x000fec0003800000 */
[C---:B------:R-:W-:Y:S02]  /*0a30*/  ISETP.GE.U32.AND P0, PT, R2.reuse, 0x10, PT ;  /* 0x000000100200780c */ /* 0x040fe40003f06070 */
[----:B------:R-:W-:Y:S02]  /*0a40*/  LOP3.LUT R4, R2, 0xf, RZ, 0xc0, !PT ;  /* 0x0000000f02047812 */ /* 0x000fe400078ec0ff */
[----:B------:R-:W-:Y:S02]  /*0a50*/  MOV R6, RZ ;  /* 0x000000ff00067202 */ /* 0x000fe40000000f00 */
[----:B------:R-:W-:Y:S02]  /*0a60*/  ISETP.NE.AND P1, PT, R4, RZ, PT ;  /* 0x000000ff0400720c */ /* 0x000fe40003f25270 */
[----:B------:R-:W-:-:S05]  /*0a70*/  MOV R5, RZ ;  /* 0x000000ff00057202 */ /* 0x000fca0000000f00 */
[----:B------:R-:W-:Y:S06]  /*0a80*/  @!P0 BRA `(.L_x_8) ;  /* 0x0000000000e48947 */ /* 0x000fec0003800000 */
[----:B------:R-:W-:Y:S02]  /*0a90*/  LOP3.LUT R5, R2, 0x7ffffff0, RZ, 0xc0, !PT ;  /* 0x7ffffff002057812 */ /* 0x000fe400078ec0ff */
[----:B------:R-:W-:Y:S02]  /*0aa0*/  MOV R6, RZ ;  /* 0x000000ff00067202 */ /* 0x000fe40000000f00 */
[----:B------:R-:W-:Y:S02]  /*0ab0*/  MOV R7, R9 ;  /* 0x0000000900077202 */ /* 0x000fe40000000f00 */
[----:B------:R-:W-:-:S07]  /*0ac0*/  IADD3 R8, PT, PT, -R5, RZ, RZ ;  /* 0x000000ff05087210 */ /* 0x000fce0007ffe1ff */
.L_x_9:
[----:B------:R-:W0:Y:S02]  /*0ad0*/  LDC.64 R14, c[0x0][0x388] ;  /* 0x0000e200ff0e7b82 */ /* 0x000e240000000a00 */
[----:B0-----:R-:W-:-:S05]  /*0ae0*/  IMAD.WIDE R14, R7, 0x4, R14 ;  /* 0x00000004070e7825 */ /* 0x001fca00078e020e */
[----:B------:R-:W2:Y:S01]  /*0af0*/  LDG.E R3, desc[UR4][R14.64] ;  /* 0x000000040e037981 */ /* 0x000ea2000c1e1900 */
[----:B------:R-:W-:-:S04]  /*0b00*/  IMAD.WIDE R28, R0, 0x4, R14 ;  /* 0x00000004001c7825 */ /* 0x000fc800078e020e */
[C---:B------:R-:W-:Y:S02]  /*0b10*/  IMAD.WIDE R12, R0.reuse, 0x4, R28 ;  /* 0x00000004000c7825 */ /* 0x040fe400078e021c */
[----:B------:R-:W3:Y:S02]  /*0b20*/  LDG.E R28, desc[UR4][R28.64] ;  /* 0x000000041c1c7981 */ /* 0x000ee4000c1e1900 */
[C---:B------:R-:W-:Y:S02]  /*0b30*/  IMAD.WIDE R20, R0.reuse, 0x4, R12 ;  /* 0x0000000400147825 */ /* 0x040fe400078e020c */
[----:B------:R0:W4:Y:S04]  /*0b40*/  LDG.E R27, desc[UR4][R12.64] ;  /* 0x000000040c1b7981 */ /* 0x000128000c1e1900 */
[----:B------:R-:W5:Y:S01]  /*0b50*/  LDG.E R26, desc[UR4][R20.64] ;  /* 0x00000004141a7981 */ /* 0x000f62000c1e1900 */
[----:B------:R-:W-:-:S05]  /*0b60*/  IMAD.WIDE R24, R0, 0x4, R20 ;  /* 0x0000000400187825 */ /* 0x000fca00078e0214 */
[----:B------:R-:W5:Y:S01]  /*0b70*/  LDG.E R23, desc[UR4][R24.64] ;  /* 0x0000000418177981 */ /* 0x000f62000c1e1900 */
[----:B------:R-:W-:-:S05]  /*0b80*/  IMAD.WIDE R16, R0, 0x4, R24 ;  /* 0x0000000400107825 */ /* 0x000fca00078e0218 */
[----:B------:R1:W5:Y:S01]  /*0b90*/  LDG.E R22, desc[UR4][R16.64] ;  /* 0x0000000410167981 */ /* 0x000362000c1e1900 */
[----:B------:R-:W-:-:S04]  /*0ba0*/  IMAD.WIDE R10, R0, 0x4, R16 ;  /* 0x00000004000a7825 */ /* 0x000fc800078e0210 */
[C---:B------:R-:W-:Y:S02]  /*0bb0*/  IMAD.WIDE R18, R0.reuse, 0x4, R10 ;  /* 0x0000000400127825 */ /* 0x040fe400078e020a */
[----:B------:R-:W5:Y:S02]  /*0bc0*/  LDG.E R11, desc[UR4][R10.64] ;  /* 0x000000040a0b7981 */ /* 0x000f64000c1e1900 */
[----:B0-----:R-:W-:-:S05]  /*0bd0*/  IMAD.WIDE R12, R0, 0x4, R18 ;  /* 0x00000004000c7825 */ /* 0x001fca00078e0212 */
[----:B------:R-:W5:Y:S01]  /*0be0*/  LDG.E R29, desc[UR4][R12.64] ;  /* 0x000000040c1d7981 */ /* 0x000f62000c1e1900 */
[----:B------:R-:W-:-:S03]  /*0bf0*/  IMAD.WIDE R14, R0, 0x4, R12 ;  /* 0x00000004000e7825 */ /* 0x000fc600078e020c */
[----:B------:R0:W5:Y:S01]  /*0c00*/  LDG.E R10, desc[UR4][R18.64] ;  /* 0x00000004120a7981 */ /* 0x000162000c1e1900 */
[----:B-1----:R-:W-:-:S03]  /*0c10*/  IMAD.WIDE R16, R0, 0x4, R14 ;  /* 0x0000000400107825 */ /* 0x002fc600078e020e */
[----:B------:R-:W5:Y:S01]  /*0c20*/  LDG.E R14, desc[UR4][R14.64] ;  /* 0x000000040e0e7981 */ /* 0x000f62000c1e1900 */
[----:B0-----:R-:W-:-:S03]  /*0c30*/  IMAD.WIDE R18, R0, 0x4, R16 ;  /* 0x0000000400127825 */ /* 0x001fc600078e0210 */
[----:B------:R0:W5:Y:S01]  /*0c40*/  LDG.E R15, desc[UR4][R16.64] ;  /* 0x00000004100f7981 */ /* 0x000162000c1e1900 */
[----:B------:R-:W-:-:S03]  /*0c50*/  IMAD.WIDE R20, R0, 0x4, R18 ;  /* 0x0000000400147825 */ /* 0x000fc600078e0212 */
[----:B------:R-:W5:Y:S01]  /*0c60*/  LDG.E R18, desc[UR4][R18.64] ;  /* 0x0000000412127981 */ /* 0x000f62000c1e1900 */
[----:B------:R-:W-:-:S03]  /*0c70*/  IMAD.WIDE R24, R0, 0x4, R20 ;  /* 0x0000000400187825 */ /* 0x000fc600078e0214 */
[----:B------:R-:W5:Y:S01]  /*0c80*/  LDG.E R20, desc[UR4][R20.64] ;  /* 0x0000000414147981 */ /* 0x000f62000c1e1900 */
[----:B------:R-:W-:-:S03]  /*0c90*/  IMAD.WIDE R12, R0, 0x4, R24 ;  /* 0x00000004000c7825 */ /* 0x000fc600078e0218 */
[----:B------:R-:W5:Y:S01]  /*0ca0*/  LDG.E R24, desc[UR4][R24.64] ;  /* 0x0000000418187981 */ /* 0x000f62000c1e1900 */
[----:B0-----:R-:W-:-:S03]  /*0cb0*/  IMAD.WIDE R16, R0, 0x4, R12 ;  /* 0x0000000400107825 */ /* 0x001fc600078e020c */
[----:B------:R-:W5:Y:S04]  /*0cc0*/  LDG.E R19, desc[UR4][R12.64] ;  /* 0x000000040c137981 */ /* 0x000f68000c1e1900 */
[----:B------:R-:W5:Y:S01]  /*0cd0*/  LDG.E R16, desc[UR4][R16.64] ;  /* 0x0000000410107981 */ /* 0x000f62000c1e1900 */
[----:B------:R-:W-:-:S04]  /*0ce0*/  IADD3 R8, PT, PT, R8, 0x10, RZ ;  /* 0x0000001008087810 */ /* 0x000fc80007ffe0ff */
[----:B------:R-:W-:Y:S02]  /*0cf0*/  ISETP.NE.AND P0, PT, R8, RZ, PT ;  /* 0x000000ff0800720c */ /* 0x000fe40003f05270 */
[----:B------:R-:W-:Y:S01]  /*0d00*/  LEA R7, R0, R7, 0x4 ;  /* 0x0000000700077211 */ /* 0x000fe200078e20ff */
[----:B--2---:R-:W-:-:S04]  /*0d10*/  FADD R3, R3, R6 ;  /* 0x0000000603037221 */ /* 0x004fc80000000000 */
[----:B---3--:R-:W-:-:S04]  /*0d20*/  FADD R28, R3, R28 ;  /* 0x0000001c031c7221 */ /* 0x008fc80000000000 */
[----:B----4-:R-:W-:-:S04]  /*0d30*/  FADD R27, R28, R27 ;  /* 0x0000001b1c1b7221 */ /* 0x010fc80000000000 */
[----:B-----5:R-:W-:-:S04]  /*0d40*/  FADD R26, R27, R26 ;  /* 0x0000001a1b1a7221 */ /* 0x020fc80000000000 */
[----:B------:R-:W-:-:S04]  /*0d50*/  FADD R23, R26, R23 ;  /* 0x000000171a177221 */ /* 0x000fc80000000000 */
        /* <DEDUP_REMOVED lines=10> */
[----:B------:R-:W-:Y:S01]  /*0e00*/  FADD R6, R19, R16 ;  /* 0x0000001013067221 */ /* 0x000fe20000000000 */
[----:B------:R-:W-:Y:S06]  /*0e10*/  @P0 BRA `(.L_x_9) ;  /* 0xfffffffc002c0947 */ /* 0x000fec000383ffff */
.L_x_8:
[----:B------:R-:W-:Y:S05]  /*0e20*/  @!P1 BRA `(.L_x_7) ;  /* 0x0000000000f89947 */ /* 0x000fea0003800000 */
[----:B------:R-:W-:Y:S02]  /*0e30*/  ISETP.GE.U32.AND P0, PT, R4, 0x8, PT ;  /* 0x000000080400780c */ /* 0x000fe40003f06070 */
[----:B------:R-:W-:-:S04]  /*0e40*/  LOP3.LUT R7, R2, 0x7, RZ, 0xc0, !PT ;  /* 0x0000000702077812 */ /* 0x000fc800078ec0ff */
[----:B------:R-:W-:-:S07]  /*0e50*/  ISETP.NE.AND P1, PT, R7, RZ, PT ;  /* 0x000000ff0700720c */ /* 0x000fce0003f25270 */
[----:B------:R-:W-:Y:S06]  /*0e60*/  @!P0 BRA `(.L_x_10) ;  /* 0x00000000006c8947 */ /* 0x000fec0003800000 */
[----:B------:R-:W0:Y:S01]  /*0e70*/  LDC.64 R18, c[0x0][0x388] ;  /* 0x0000e200ff127b82 */ /* 0x000e220000000a00 */
[----:B------:R-:W-:-:S04]  /*0e80*/  IMAD R3, R5, R0, R9 ;  /* 0x0000000005037224 */ /* 0x000fc800078e0209 */
[----:B0-----:R-:W-:-:S04]  /*0e90*/  IMAD.WIDE R18, R3, 0x4, R18 ;  /* 0x0000000403127825 */ /* 0x001fc800078e0212 */
[C---:B------:R-:W-:Y:S02]  /*0ea0*/  IMAD.WIDE R20, R0.reuse, 0x4, R18 ;  /* 0x0000000400147825 */ /* 0x040fe400078e0212 */
[----:B------:R-:W2:Y:S02]  /*0eb0*/  LDG.E R19, desc[UR4][R18.64] ;  /* 0x0000000412137981 */ /* 0x000ea4000c1e1900 */
[C---:B------:R-:W-:Y:S02]  /*0ec0*/  IMAD.WIDE R22, R0.reuse, 0x4, R20 ;  /* 0x0000000400167825 */ /* 0x040fe400078e0214 */
[----:B------:R-:W3:Y:S02]  /*0ed0*/  LDG.E R20, desc[UR4][R20.64] ;  /* 0x0000000414147981 */ /* 0x000ee4000c1e1900 */
[C---:B------:R-:W-:Y:S02]  /*0ee0*/  IMAD.WIDE R10, R0.reuse, 0x4, R22 ;  /* 0x00000004000a7825 */ /* 0x040fe400078e0216 */
[----:B------:R-:W4:Y:S02]  /*0ef0*/  LDG.E R22, desc[UR4][R22.64] ;  /* 0x0000000416167981 */ /* 0x000f24000c1e1900 */
[----:B------:R-:W-:-:S02]  /*0f00*/  IMAD.WIDE R24, R0, 0x4, R10 ;  /* 0x0000000400187825 */ /* 0x000fc400078e020a */
[----:B------:R-:W5:Y:S02]  /*0f10*/  LDG.E R10, desc[UR4][R10.64] ;  /* 0x000000040a0a7981 */ /* 0x000f64000c1e1900 */
[C---:B------:R-:W-:Y:S02]  /*0f20*/  IMAD.WIDE R12, R0.reuse, 0x4, R24 ;  /* 0x00000004000c7825 */ /* 0x040fe400078e0218 */
[----:B------:R-:W5:Y:S02]  /*0f30*/  LDG.E R24, desc[UR4][R24.64] ;  /* 0x0000000418187981 */ /* 0x000f64000c1e1900 */
[C---:B------:R-:W-:Y:S02]  /*0f40*/  IMAD.WIDE R14, R0.reuse, 0x4, R12 ;  /* 0x00000004000e7825 */ /* 0x040fe400078e020c */
[----:B------:R-:W5:Y:S02]  /*0f50*/  LDG.E R12, desc[UR4][R12.64] ;  /* 0x000000040c0c7981 */ /* 0x000f64000c1e1900 */
[----:B------:R-:W-:-:S02]  /*0f60*/  IMAD.WIDE R16, R0, 0x4, R14 ;  /* 0x0000000400107825 */ /* 0x000fc400078e020e */
[----:B------:R-:W5:Y:S04]  /*0f70*/  LDG.E R14, desc[UR4][R14.64] ;  /* 0x000000040e0e7981 */ /* 0x000f68000c1e1900 */
[----:B------:R-:W5:Y:S01]  /*0f80*/  LDG.E R16, desc[UR4][R16.64] ;  /* 0x0000000410107981 */ /* 0x000f62000c1e1900 */
[----:B------:R-:W-:Y:S01]  /*0f90*/  IADD3 R5, PT, PT, R5, 0x8, RZ ;  /* 0x0000000805057810 */ /* 0x000fe20007ffe0ff */
[----:B--2---:R-:W-:-:S04]  /*0fa0*/  FADD R19, R6, R19 ;  /* 0x0000001306137221 */ /* 0x004fc80000000000 */
[----:B---3--:R-:W-:-:S04]  /*0fb0*/  FADD R19, R19, R20 ;  /* 0x0000001413137221 */ /* 0x008fc80000000000 */
[----:B----4-:R-:W-:-:S04]  /*0fc0*/  FADD R19, R19, R22 ;  /* 0x0000001613137221 */ /* 0x010fc80000000000 */
[----:B-----5:R-:W-:-:S04]  /*0fd0*/  FADD R19, R19, R10 ;  /* 0x0000000a13137221 */ /* 0x020fc80000000000 */
[----:B------:R-:W-:-:S04]  /*0fe0*/  FADD R19, R19, R24 ;  /* 0x0000001813137221 */ /* 0x000fc80000000000 */
[----:B------:R-:W-:-:S04]  /*0ff0*/  FADD R19, R19, R12 ;  /* 0x0000000c13137221 */ /* 0x000fc80000000000 */
[----:B------:R-:W-:-:S04]  /*1000*/  FADD R19, R19, R14 ;  /* 0x0000000e13137221 */ /* 0x000fc80000000000 */
[----:B------:R-:W-:-:S07]  /*1010*/  FADD R6, R19, R16 ;  /* 0x0000001013067221 */ /* 0x000fce0000000000 */
.L_x_10:
        /* <DEDUP_REMOVED lines=12> */
[----:B------:R-:W-:Y:S02]  /*10e0*/  IMAD.WIDE R14, R0, 0x4, R12 ;  /* 0x00000004000e7825 */ /* 0x000fe400078e020c */
[----:B------:R-:W4:Y:S04]  /*10f0*/  LDG.E R13, desc[UR4][R12.64] ;  /* 0x000000040c0d7981 */ /* 0x000f28000c1e1900 */
[----:B------:R-:W5:Y:S01]  /*1100*/  LDG.E R15, desc[UR4][R14.64] ;  /* 0x000000040e0f7981 */ /* 0x000f62000c1e1900 */
[----:B------:R-:W-:Y:S01]  /*1110*/  IADD3 R5, PT, PT, R5, 0x4, RZ ;  /* 0x0000000405057810 */ /* 0x000fe20007ffe0ff */
[----:B--2---:R-:W-:-:S04]  /*1120*/  FADD R6, R6, R3 ;  /* 0x0000000306067221 */ /* 0x004fc80000000000 */
[----:B---3--:R-:W-:-:S04]  /*1130*/  FADD R6, R6, R11 ;  /* 0x0000000b06067221 */ /* 0x008fc80000000000 */
[----:B----4-:R-:W-:-:S04]  /*1140*/  FADD R6, R6, R13 ;  /* 0x0000000d06067221 */ /* 0x010fc80000000000 */
[----:B-----5:R-:W-:-:S07]  /*1150*/  FADD R6, R6, R15 ;  /* 0x0000000f06067221 */ /* 0x020fce0000000000 */
.L_x_11:
[----:B------:R-:W-:Y:S05]  /*1160*/  @!P1 BRA `(.L_x_7) ;  /* 0x0000000000289947 */ /* 0x000fea0003800000 */
[----:B------:R-:W0:Y:S01]  /*1170*/  LDC.64 R10, c[0x0][0x388] ;  /* 0x0000e200ff0a7b82 */ /* 0x000e220000000a00 */
[----:B------:R-:W-:Y:S01]  /*1180*/  IMAD R5, R5, R0, R9 ;  /* 0x0000000005057224 */ /* 0x000fe200078e0209 */
[----:B------:R-:W-:-:S07]  /*1190*/  IADD3 R4, PT, PT, -R4, RZ, RZ ;  /* 0x000000ff04047210 */ /* 0x000fce0007ffe1ff */
.L_x_12:
[----:B0-----:R-:W-:-:S06]  /*11a0*/  IMAD.WIDE R2, R5, 0x4, R10 ;  /* 0x0000000405027825 */ /* 0x001fcc00078e020a */
[----:B------:R-:W2:Y:S01]  /*11b0*/  LDG.E R3, desc[UR4][R2.64] ;  /* 0x0000000402037981 */ /* 0x000ea2000c1e1900 */
[----:B------:R-:W-:Y:S02]  /*11c0*/  IADD3 R4, PT, PT, R4, 0x1, RZ ;  /* 0x0000000104047810 */ /* 0x000fe40007ffe0ff */
[----:B------:R-:W-:Y:S02]  /*11d0*/  IADD3 R5, PT, PT, R5, R0, RZ ;  /* 0x0000000005057210 */ /* 0x000fe40007ffe0ff */
[----:B------:R-:W-:Y:S01]  /*11e0*/  ISETP.NE.AND P0, PT, R4, RZ, PT ;  /* 0x000000ff0400720c */ /* 0x000fe20003f05270 */
[----:B--2---:R-:W-:-:S12]  /*11f0*/  FADD R6, R3, R6 ;  /* 0x0000000603067221 */ /* 0x004fd80000000000 */
[----:B------:R-:W-:Y:S05]  /*1200*/  @P0 BRA `(.L_x_12) ;  /* 0xfffffffc00e40947 */ /* 0x000fea000383ffff */
.L_x_7:
[----:B------:R-:W0:Y:S02]  /*1210*/  LDC.64 R2, c[0x0][0x398] ;  /* 0x0000e600ff027b82 */ /* 0x000e240000000a00 */
[----:B0-----:R-:W-:-:S05]  /*1220*/  IMAD.WIDE R2, R9, 0x4, R2 ;  /* 0x0000000409027825 */ /* 0x001fca00078e0202 */
[----:B------:R-:W-:Y:S01]  /*1230*/  STG.E desc[UR4][R2.64], R6 ;  /* 0x0000000602007986 */ /* 0x000fe2000c101904 */
[----:B------:R-:W-:Y:S05]  /*1240*/  EXIT ;  /* 0x000000000000794d */ /* 0x000fea0003800000 */
.L_x_13:
        /* <DEDUP_REMOVED lines=11> */
.L_x_50:


//--------------------- .text._Z18forwardLayerKernelPfS_S_S_iiib --------------------------
	.section	.text._Z18forwardLayerKernelPfS_S_S_iiib,"ax",@progbits
	.align	128
        .global         _Z18forwardLayerKernelPfS_S_S_iiib
        .type           _Z18forwardLayerKernelPfS_S_S_iiib,@function
        .size           _Z18forwardLayerKernelPfS_S_S_iiib,(.L_x_51 - _Z18forwardLayerKernelPfS_S_S_iiib)
        .other          _Z18forwardLayerKernelPfS_S_S_iiib,@"STO_CUDA_ENTRY STV_DEFAULT"
_Z18forwardLayerKernelPfS_S_S_iiib:
.text._Z18forwardLayerKernelPfS_S_S_iiib:
[----:B------:R-:W-:Y:S01]  /*0000*/  LDC R1, c[0x0][0x37c] ;  /* 0x0000df00ff017b82 */ /* 0x000fe20000000800 */
[----:B------:R-:W0:Y:S07]  /*0010*/  S2R R0, SR_TID.X ;  /* 0x0000000000007919 */ /* 0x000e2e0000002100 */
[----:B------:R-:W1:Y:S08]  /*0020*/  S2UR UR5, SR_CTAID.X ;  /* 0x00000000000579c3 */ /* 0x000e700000002500 */
[----:B------:R-:W1:Y:S08]  /*0030*/  LDC R2, c[0x0][0x3a8] ;  /* 0x0000ea00ff027b82 */ /* 0x000e700000000800 */
[----:B------:R-:W0:Y:S01]  /*0040*/  LDC R17, c[0x0][0x3a4] ;  /* 0x0000e900ff117b82 */ /* 0x000e220000000800 */
[----:B-1----:R-:W-:-:S04]  /*0050*/  ISETP.LE.AND P0, PT, R2, UR5, PT ;  /* 0x0000000502007c0c */ /* 0x002fc8000bf03270 */
[----:B0-----:R-:W-:-:S13]  /*0060*/  ISETP.GE.OR P0, PT, R0, R17, P0 ;  /* 0x000000110000720c */ /* 0x001fda0000706670 */
[----:B------:R-:W-:Y:S05]  /*0070*/  @P0 EXIT ;  /* 0x000000000000094d */ /* 0x000fea0003800000 */
[----:B------:R-:W0:Y:S01]  /*0080*/  LDC R16, c[0x0][0x3a0] ;  /* 0x0000e800ff107b82 */ /* 0x000e220000000800 */
[----:B------:R-:W1:Y:S01]  /*0090*/  LDCU.64 UR6, c[0x0][0x358] ;  /* 0x00006b00ff0677ac */ /* 0x000e620008000a00 */
[----:B------:R-:W-:Y:S01]  /*00a0*/  HFMA2 R22, -RZ, RZ, 0, 0 ;  /* 0x00000000ff167431 */ /* 0x000fe200000001ff */
[----:B0-----:R-:W-:-:S13]  /*00b0*/  ISETP.GE.AND P0, PT, R16, 0x1, PT ;  /* 0x000000011000780c */ /* 0x001fda0003f06270 */
[----:B-1----:R-:W-:Y:S05]  /*00c0*/  @!P0 BRA `(.L_x_14) ;  /* 0x0000000400e08947 */ /* 0x002fea0003800000 */
[C---:B------:R-:W-:Y:S01]  /*00d0*/  ISETP.GE.U32.AND P1, PT, R16.reuse, 0x8, PT ;  /* 0x000000081000780c */ /* 0x040fe20003f26070 */
[C---:B------:R-:W-:Y:S01]  /*00e0*/  IMAD R19, R16.reuse, UR5, RZ ;  /* 0x0000000510137c24 */ /* 0x040fe2000f8e02ff */
[----:B------:R-:W-:Y:S02]  /*00f0*/  LOP3.LUT R24, R16, 0x7, RZ, 0xc0, !PT ;  /* 0x0000000710187812 */ /* 0x000fe400078ec0ff */
[----:B------:R-:W-:Y:S02]  /*0100*/  MOV R22, RZ ;  /* 0x000000ff00167202 */ /* 0x000fe40000000f00 */
[----:B------:R-:W-:Y:S02]  /*0110*/  ISETP.NE.AND P0, PT, R24, RZ, PT ;  /* 0x000000ff1800720c */ /* 0x000fe40003f05270 */
[----:B------:R-:W-:-:S05]  /*0120*/  MOV R20, RZ ;  /* 0x000000ff00147202 */ /* 0x000fca0000000f00 */
[----:B------:R-:W-:Y:S06]  /*0130*/  @!P1 BRA `(.L_x_15) ;  /* 0x0000000000c49947 */ /* 0x000fec0003800000 */
[----:B------:R-:W0:Y:S01]  /*0140*/  LDC.64 R2, c[0x0][0x380] ;  /* 0x0000e000ff027b82 */ /* 0x000e220000000a00 */
[----:B------:R-:W-:Y:S02]  /*0150*/  LOP3.LUT R20, R16, 0x7ffffff8, RZ, 0xc0, !PT ;  /* 0x7ffffff810147812 */ /* 0x000fe400078ec0ff */
[----:B------:R-:W-:Y:S02]  /*0160*/  MOV R22, RZ ;  /* 0x000000ff00167202 */ /* 0x000fe40000000f00 */
[----:B------:R-:W-:Y:S02]  /*0170*/  MOV R18, R0 ;  /* 0x0000000000127202 */ /* 0x000fe40000000f00 */
[----:B------:R-:W-:Y:S01]  /*0180*/  IADD3 R21, PT, PT, -R20, RZ, RZ ;  /* 0x000000ff14157210 */ /* 0x000fe20007ffe1ff */
[----:B0-----:R-:W-:-:S03]  /*0190*/  IMAD.WIDE.U32 R2, R19, 0x4, R2 ;  /* 0x0000000413027825 */ /* 0x001fc600078e0002 */
[----:B------:R-:W-:-:S04]  /*01a0*/  IADD3 R4, P1, PT, R2, 0x10, RZ ;  /* 0x0000001002047810 */ /* 0x000fc80007f3e0ff */
[----:B------:R-:W-:-:S09]  /*01b0*/  IADD3.X R5, PT, PT, RZ, R3, RZ, P1, !PT ;  /* 0x00000003ff057210 */ /* 0x000fd20000ffe4ff */
.L_x_16:
[----:B------:R-:W0:Y:S01]  /*01c0*/  LDC.64 R12, c[0x0][0x388] ;  /* 0x0000e200ff0c7b82 */ /* 0x000e220000000a00 */
[----:B------:R-:W-:Y:S02]  /*01d0*/  MOV R2, R4 ;  /* 0x0000000400027202 */ /* 0x000fe40000000f00 */
[----:B------:R-:W-:-:S05]  /*01e0*/  MOV R3, R5 ;  /* 0x0000000500037202 */ /* 0x000fca0000000f00 */
[----:B------:R-:W2:Y:S04]  /*01f0*/  LDG.E R27, desc[UR6][R2.64+-0x10] ;  /* 0xfffff006021b7981 */ /* 0x000ea8000c1e1900 */
[----:B------:R-:W3:Y:S04]  /*0200*/  LDG.E R23, desc[UR6][R2.64+-0xc] ;  /* 0xfffff40602177981 */ /* 0x000ee8000c1e1900 */
[----:B------:R-:W4:Y:S04]  /*0210*/  LDG.E R26, desc[UR6][R2.64+-0x8] ;  /* 0xfffff806021a7981 */ /* 0x000f28000c1e1900 */
[----:B------:R-:W5:Y:S01]  /*0220*/  LDG.E R28, desc[UR6][R2.64+-0x4] ;  /* 0xfffffc06021c7981 */ /* 0x000f62000c1e1900 */
[----:B0-----:R-:W-:-:S05]  /*0230*/  IMAD.WIDE R12, R18, 0x4, R12 ;  /* 0x00000004120c7825 */ /* 0x001fca00078e020c */
[----:B------:R0:W2:Y:S01]  /*0240*/  LDG.E R25, desc[UR6][R12.64] ;  /* 0x000000060c197981 */ /* 0x0000a2000c1e1900 */
[----:B------:R-:W-:-:S04]  /*0250*/  IMAD.WIDE R14, R17, 0x4, R12 ;  /* 0x00000004110e7825 */ /* 0x000fc800078e020c */
[C---:B------:R-:W-:Y:S02]  /*0260*/  IMAD.WIDE R6, R17.reuse, 0x4, R14 ;  /* 0x0000000411067825 */ /* 0x040fe400078e020e */
[----:B------:R-:W3:Y:S02]  /*0270*/  LDG.E R14, desc[UR6][R14.64] ;  /* 0x000000060e0e7981 */ /* 0x000ee4000c1e1900 */
[C---:B------:R-:W-:Y:S02]  /*0280*/  IMAD.WIDE R4, R17.reuse, 0x4, R6 ;  /* 0x0000000411047825 */ /* 0x040fe400078e0206 */
[----:B------:R1:W4:Y:S02]  /*0290*/  LDG.E R29, desc[UR6][R6.64] ;  /* 0x00000006061d7981 */ /* 0x000324000c1e1900 */
[C---:B------:R-:W-:Y:S02]  /*02a0*/  IMAD.WIDE R8, R17.reuse, 0x4, R4 ;  /* 0x0000000411087825 */ /* 0x040fe400078e0204 */
[----:B------:R-:W5:Y:S02]  /*02b0*/  LDG.E R5, desc[UR6][R4.64] ;  /* 0x0000000604057981 */ /* 0x000f64000c1e1900 */
[----:B------:R-:W-:-:S02]  /*02c0*/  IMAD.WIDE R10, R17, 0x4, R8 ;  /* 0x00000004110a7825 */ /* 0x000fc400078e0208 */
[----:B------:R2:W5:Y:S04]  /*02d0*/  LDG.E R9, desc[UR6][R8.64] ;  /* 0x0000000608097981 */ /* 0x000568000c1e1900 */
[----:B------:R-:W5:Y:S01]  /*02e0*/  LDG.E R4, desc[UR6][R2.64] ;  /* 0x0000000602047981 */ /* 0x000f62000c1e1900 */
[----:B0-----:R-:W-:-:S03]  /*02f0*/  IMAD.WIDE R12, R17, 0x4, R10 ;  /* 0x00000004110c7825 */ /* 0x001fc600078e020a */
[----:B------:R-:W5:Y:S01]  /*0300*/  LDG.E R10, desc[UR6][R10.64] ;  /* 0x000000060a0a7981 */ /* 0x000f62000c1e1900 */
[----:B-1----:R-:W-:-:S03]  /*0310*/  IMAD.WIDE R6, R17, 0x4, R12 ;  /* 0x0000000411067825 */ /* 0x002fc600078e020c */
[----:B------:R-:W5:Y:S04]  /*0320*/  LDG.E R15, desc[UR6][R12.64] ;  /* 0x000000060c0f7981 */ /* 0x000f68000c1e1900 */
[----:B------:R-:W5:Y:S01]  /*0330*/  LDG.E R6, desc[UR6][R6.64] ;  /* 0x0000000606067981 */ /* 0x000f62000c1e1900 */
[----:B--2---:R-:W-:-:S03]  /*0340*/  FFMA R8, R27, R25, R22 ;  /* 0x000000191b087223 */ /* 0x004fc60000000016 */
[----:B------:R-:W2:Y:S04]  /*0350*/  LDG.E R25, desc[UR6][R2.64+0x4] ;  /* 0x0000040602197981 */ /* 0x000ea8000c1e1900 */
[----:B------:R-:W2:Y:S04]  /*0360*/  LDG.E R22, desc[UR6][R2.64+0x8] ;  /* 0x0000080602167981 */ /* 0x000ea8000c1e1900 */
[----:B------:R-:W2:Y:S01]  /*0370*/  LDG.E R27, desc[UR6][R2.64+0xc] ;  /* 0x00000c06021b7981 */ /* 0x000ea2000c1e1900 */
[----:B---3--:R-:W-:Y:S01]  /*0380*/  FFMA R23, R23, R14, R8 ;  /* 0x0000000e17177223 */ /* 0x008fe20000000008 */
[----:B------:R-:W-:-:S03]  /*0390*/  IADD3 R21, PT, PT, R21, 0x8, RZ ;  /* 0x0000000815157810 */ /* 0x000fc60007ffe0ff */
[----:B----4-:R-:W-:Y:S01]  /*03a0*/  FFMA R23, R26, R29, R23 ;  /* 0x0000001d1a177223 */ /* 0x010fe20000000017 */
[----:B------:R-:W-:-:S03]  /*03b0*/  ISETP.NE.AND P1, PT, R21, RZ, PT ;  /* 0x000000ff1500720c */ /* 0x000fc60003f25270 */
[----:B-----5:R-:W-:-:S04]  /*03c0*/  FFMA R5, R28, R5, R23 ;  /* 0x000000051c057223 */ /* 0x020fc80000000017 */
[----:B------:R-:W-:Y:S01]  /*03d0*/  FFMA R4, R4, R9, R5 ;  /* 0x0000000904047223 */ /* 0x000fe20000000005 */
[----:B------:R-:W-:-:S03]  /*03e0*/  LEA R18, R17, R18, 0x3 ;  /* 0x0000001211127211 */ /* 0x000fc600078e18ff */
[----:B--2---:R-:W-:Y:S01]  /*03f0*/  FFMA R25, R25, R10, R4 ;  /* 0x0000000a19197223 */ /* 0x004fe20000000004 */
[----:B------:R-:W-:-:S03]  /*0400*/  IADD3 R4, P2, PT, R2, 0x20, RZ ;  /* 0x0000002002047810 */ /* 0x000fc60007f5e0ff */
[----:B------:R-:W-:Y:S01]  /*0410*/  FFMA R22, R22, R15, R25 ;  /* 0x0000000f16167223 */ /* 0x000fe20000000019 */
[----:B------:R-:W-:-:S03]  /*0420*/  IADD3.X R5, PT, PT, RZ, R3, RZ, P2, !PT ;  /* 0x00000003ff057210 */ /* 0x000fc600017fe4ff */
[----:B------:R-:W-:Y:S01]  /*0430*/  FFMA R22, R27, R6, R22 ;  /* 0x000000061b167223 */ /* 0x000fe20000000016 */
[----:B------:R-:W-:Y:S06]  /*0440*/  @P1 BRA `(.L_x_16) ;  /* 0xfffffffc005c1947 */ /* 0x000fec000383ffff */
.L_x_15:
[----:B------:R-:W-:Y:S05]  /*0450*/  @!P0 BRA `(.L_x_14) ;  /* 0x0000000000fc8947 */ /* 0x000fea0003800000 */
[----:B------:R-:W-:Y:S02]  /*0460*/  ISETP.GE.U32.AND P1, PT, R24, 0x4, PT ;  /* 0x000000041800780c */ /* 0x000fe40003f26070 */
[----:B------:R-:W-:-:S04]  /*0470*/  LOP3.LUT R14, R16, 0x3, RZ, 0xc0, !PT ;  /* 0x00000003100e7812 */ /* 0x000fc800078ec0ff */
[----:B------:R-:W-:-:S07]  /*0480*/  ISETP.NE.AND P0, PT, R14, RZ, PT ;  /* 0x000000ff0e00720c */ /* 0x000fce0003f05270 */
[----:B------:R-:W-:Y:S06]  /*0490*/  @!P1 BRA `(.L_x_17) ;  /* 0x00000000006c9947 */ /* 0x000fec0003800000 */
[----:B------:R-:W0:Y:S01]  /*04a0*/  LDC.64 R4, c[0x0][0x388] ;  /* 0x0000e200ff047b82 */ /* 0x000e220000000a00 */
[----:B------:R-:W-:Y:S01]  /*04b0*/  IMAD R9, R20, R17, R0 ;  /* 0x0000001114097224 */ /* 0x000fe200078e0200 */
[CC--:B------:R-:W-:Y:S02]  /*04c0*/  IADD3 R7, PT, PT, R19.reuse, R20.reuse, RZ ;  /* 0x0000001413077210 */ /* 0x0c0fe40007ffe0ff */
[----:B------:R-:W-:-:S04]  /*04d0*/  IADD3 R8, P1, PT, R19, R20, RZ ;  /* 0x0000001413087210 */ /* 0x000fc80007f3e0ff */
[----:B------:R-:W1:Y:S08]  /*04e0*/  LDC.64 R12, c[0x0][0x380] ;  /* 0x0000e000ff0c7b82 */ /* 0x000e700000000a00 */
[----:B------:R-:W2:Y:S01]  /*04f0*/  LDC.64 R2, c[0x0][0x380] ;  /* 0x0000e000ff027b82 */ /* 0x000ea20000000a00 */
[----:B0-----:R-:W-:Y:S01]  /*0500*/  IMAD.WIDE R4, R9, 0x4, R4 ;  /* 0x0000000409047825 */ /* 0x001fe200078e0204 */
[----:B------:R-:W-:-:S03]  /*0510*/  IADD3.X R9, PT, PT, RZ, RZ, RZ, P1, !PT ;  /* 0x000000ffff097210 */ /* 0x000fc60000ffe4ff */
[----:B-1----:R-:W-:-:S04]  /*0520*/  IMAD.WIDE.U32 R12, R7, 0x4, R12 ;  /* 0x00000004070c7825 */ /* 0x002fc800078e000c */
[----:B------:R-:W-:Y:S02]  /*0530*/  IMAD.WIDE R6, R17, 0x4, R4 ;  /* 0x0000000411067825 */ /* 0x000fe400078e0204 */
[----:B------:R-:W3:Y:S01]  /*0540*/  LDG.E R13, desc[UR6][R12.64] ;  /* 0x000000060c0d7981 */ /* 0x000ee2000c1e1900 */
[----:B--2---:R-:W-:-:S03]  /*0550*/  LEA R2, P1, R8, R2, 0x2 ;  /* 0x0000000208027211 */ /* 0x004fc600078210ff */
[----:B------:R-:W3:Y:S01]  /*0560*/  LDG.E R4, desc[UR6][R4.64] ;  /* 0x0000000604047981 */ /* 0x000ee2000c1e1900 */
[----:B------:R-:W-:Y:S01]  /*0570*/  LEA.HI.X R3, R8, R3, R9, 0x2, P1 ;  /* 0x0000000308037211 */ /* 0x000fe200008f1409 */
[C---:B------:R-:W-:Y:S02]  /*0580*/  IMAD.WIDE R8, R17.reuse, 0x4, R6 ;  /* 0x0000000411087825 */ /* 0x040fe400078e0206 */
[----:B------:R-:W2:Y:S04]  /*0590*/  LDG.E R6, desc[UR6][R6.64] ;  /* 0x0000000606067981 */ /* 0x000ea8000c1e1900 */
[----:B------:R-:W2:Y:S01]  /*05a0*/  LDG.E R18, desc[UR6][R2.64+0x4] ;  /* 0x0000040602127981 */ /* 0x000ea2000c1e1900 */
[----:B------:R-:W-:-:S03]  /*05b0*/  IMAD.WIDE R10, R17, 0x4, R8 ;  /* 0x00000004110a7825 */ /* 0x000fc600078e0208 */
[----:B------:R-:W4:Y:S04]  /*05c0*/  LDG.E R8, desc[UR6][R8.64] ;  /* 0x0000000608087981 */ /* 0x000f28000c1e1900 */
[----:B------:R-:W4:Y:S04]  /*05d0*/  LDG.E R24, desc[UR6][R2.64+0x8] ;  /* 0x0000080602187981 */ /* 0x000f28000c1e1900 */
[----:B------:R-:W5:Y:S04]  /*05e0*/  LDG.E R10, desc[UR6][R10.64] ;  /* 0x000000060a0a7981 */ /* 0x000f68000c1e1900 */
[----:B------:R-:W5:Y:S01]  /*05f0*/  LDG.E R26, desc[UR6][R2.64+0xc] ;  /* 0x00000c06021a7981 */ /* 0x000f62000c1e1900 */
[----:B------:R-:W-:Y:S01]  /*0600*/  IADD3 R20, PT, PT, R20, 0x4, RZ ;  /* 0x0000000414147810 */ /* 0x000fe20007ffe0ff */
[----:B---3--:R-:W-:-:S04]  /*0610*/  FFMA R13, R13, R4, R22 ;  /* 0x000000040d0d7223 */ /* 0x008fc80000000016 */
[----:B--2---:R-:W-:-:S04]  /*0620*/  FFMA R13, R18, R6, R13 ;  /* 0x00000006120d7223 */ /* 0x004fc8000000000d */
[----:B----4-:R-:W-:-:S04]  /*0630*/  FFMA R13, R24, R8, R13 ;  /* 0x00000008180d7223 */ /* 0x010fc8000000000d */
[----:B-----5:R-:W-:-:S07]  /*0640*/  FFMA R22, R26, R10, R13 ;  /* 0x0000000a1a167223 */ /* 0x020fce000000000d */
.L_x_17:
[----:B------:R-:W-:Y:S05]  /*0650*/  @!P0 BRA `(.L_x_14) ;  /* 0x00000000007c8947 */ /* 0x000fea0003800000 */
[----:B------:R-:W-:Y:S01]  /*0660*/  ISETP.NE.AND P1, PT, R14, 0x1, PT ;  /* 0x000000010e00780c */ /* 0x000fe20003f25270 */
[----:B------:R-:W0:Y:S01]  /*0670*/  LDC.64 R10, c[0x0][0x380] ;  /* 0x0000e000ff0a7b82 */ /* 0x000e220000000a00 */
[----:B------:R-:W-:-:S04]  /*0680*/  LOP3.LUT R16, R16, 0x1, RZ, 0xc0, !PT ;  /* 0x0000000110107812 */ /* 0x000fc800078ec0ff */
[----:B------:R-:W-:-:S03]  /*0690*/  ISETP.NE.U32.AND P0, PT, R16, 0x1, PT ;  /* 0x000000011000780c */ /* 0x000fc60003f05070 */
[----:B------:R-:W1:Y:S04]  /*06a0*/  LDC.64 R8, c[0x0][0x388] ;  /* 0x0000e200ff087b82 */ /* 0x000e680000000a00 */
[CC--:B------:R-:W-:Y:S02]  /*06b0*/  @P1 IADD3 R13, PT, PT, R19.reuse, R20.reuse, RZ ;  /* 0x00000014130d1210 */ /* 0x0c0fe40007ffe0ff */
[----:B------:R-:W-:Y:S02]  /*06c0*/  @P1 IADD3 R12, P2, PT, R19, R20, RZ ;  /* 0x00000014130c1210 */ /* 0x000fe40007f5e0ff */
[----:B------:R-:W2:Y:S02]  /*06d0*/  @P1 LDC.64 R4, c[0x0][0x380] ;  /* 0x0000e000ff041b82 */ /* 0x000ea40000000a00 */
[----:B------:R-:W-:-:S06]  /*06e0*/  @P1 IADD3.X R14, PT, PT, RZ, RZ, RZ, P2, !PT ;  /* 0x000000ffff0e1210 */ /* 0x000fcc00017fe4ff */
[----:B------:R-:W3:Y:S01]  /*06f0*/  LDC.64 R6, c[0x0][0x380] ;  /* 0x0000e000ff067b82 */ /* 0x000ee20000000a00 */
[----:B0-----:R-:W-:-:S04]  /*0700*/  @P1 IMAD.WIDE.U32 R10, R13, 0x4, R10 ;  /* 0x000000040d0a1825 */ /* 0x001fc800078e000a */
[CC--:B------:R-:W-:Y:S01]  /*0710*/  @P1 IMAD R13, R20.reuse, R17.reuse, R0 ;  /* 0x00000011140d1224 */ /* 0x0c0fe200078e0200 */
[----:B------:R-:W-:Y:S01]  /*0720*/  @P1 IADD3 R20, PT, PT, R20, 0x2, RZ ;  /* 0x0000000214141810 */ /* 0x000fe20007ffe0ff */
[----:B------:R-:W4:Y:S01]  /*0730*/  @P1 LDG.E R11, desc[UR6][R10.64] ;  /* 0x000000060a0b1981 */ /* 0x000f22000c1e1900 */
[----:B------:R-:W0:Y:S01]  /*0740*/  LDC.64 R2, c[0x0][0x388] ;  /* 0x0000e200ff027b82 */ /* 0x000e220000000a00 */
[----:B-1----:R-:W-:Y:S01]  /*0750*/  @P1 IMAD.WIDE R8, R13, 0x4, R8 ;  /* 0x000000040d081825 */ /* 0x002fe200078e0208 */
[----:B------:R-:W-:Y:S02]  /*0760*/  @!P0 IADD3 R19, PT, PT, R19, R20, RZ ;  /* 0x0000001413138210 */ /* 0x000fe40007ffe0ff */
[----:B--2---:R-:W-:Y:S01]  /*0770*/  @P1 LEA R4, P2, R12, R4, 0x2 ;  /* 0x000000040c041211 */ /* 0x004fe200078410ff */
[----:B------:R-:W-:-:S03]  /*0780*/  @!P0 IMAD R15, R20, R17, R0 ;  /* 0x00000011140f8224 */ /* 0x000fc600078e0200 */
[----:B------:R-:W-:Y:S01]  /*0790*/  @P1 LEA.HI.X R5, R12, R5, R14, 0x2, P2 ;  /* 0x000000050c051211 */ /* 0x000fe200010f140e */
[----:B------:R-:W-:Y:S01]  /*07a0*/  @P1 IMAD.WIDE R12, R17, 0x4, R8 ;  /* 0x00000004110c1825 */ /* 0x000fe200078e0208 */
[----:B------:R-:W4:Y:S03]  /*07b0*/  @P1 LDG.E R14, desc[UR6][R8.64] ;  /* 0x00000006080e1981 */ /* 0x000f26000c1e1900 */
[----:B---3--:R-:W-:Y:S01]  /*07c0*/  @!P0 IMAD.WIDE.U32 R6, R19, 0x4, R6 ;  /* 0x0000000413068825 */ /* 0x008fe200078e0006 */
[----:B------:R-:W2:Y:S04]  /*07d0*/  @P1 LDG.E R4, desc[UR6][R4.64+0x4] ;  /* 0x0000040604041981 */ /* 0x000ea8000c1e1900 */
[----:B------:R-:W2:Y:S01]  /*07e0*/  @P1 LDG.E R12, desc[UR6][R12.64] ;  /* 0x000000060c0c1981 */ /* 0x000ea2000c1e1900 */
[----:B0-----:R-:W-:-:S03]  /*07f0*/  @!P0 IMAD.WIDE R2, R15, 0x4, R2 ;  /* 0x000000040f028825 */ /* 0x001fc600078e0202 */
[----:B------:R-:W3:Y:S04]  /*0800*/  @!P0 LDG.E R7, desc[UR6][R6.64] ;  /* 0x0000000606078981 */ /* 0x000ee8000c1e1900 */
[----:B------:R-:W3:Y:S01]  /*0810*/  @!P0 LDG.E R2, desc[UR6][R2.64] ;  /* 0x0000000602028981 */ /* 0x000ee2000c1e1900 */
[----:B----4-:R-:W-:-:S04]  /*0820*/  @P1 FFMA R11, R11, R14, R22 ;  /* 0x0000000e0b0b1223 */ /* 0x010fc80000000016 */
[----:B--2---:R-:W-:-:S04]  /*0830*/  @P1 FFMA R22, R4, R12, R11 ;  /* 0x0000000c04161223 */ /* 0x004fc8000000000b */
[----:B---3--:R-:W-:-:S07]  /*0840*/  @!P0 FFMA R22, R7, R2, R22 ;  /* 0x0000000207168223 */ /* 0x008fce0000000016 */
.L_x_14:
[----:B------:R-:W0:Y:S01]  /*0850*/  LDC.64 R2, c[0x0][0x390] ;  /* 0x0000e400ff027b82 */ /* 0x000e220000000a00 */
[----:B------:R-:W1:Y:S07]  /*0860*/  LDCU.U8 UR4, c[0x0][0x3ac] ;  /* 0x00007580ff0477ac */ /* 0x000e6e0008000000 */
[----:B------:R-:W2:Y:S01]  /*0870*/  LDC.64 R4, c[0x0][0x398] ;  /* 0x0000e600ff047b82 */ /* 0x000ea20000000a00 */
[----:B0-----:R-:W-:-:S06]  /*0880*/  IMAD.WIDE.U32 R2, R0, 0x4, R2 ;  /* 0x0000000400027825 */ /* 0x001fcc00078e0002 */
[----:B------:R-:W3:Y:S01]  /*0890*/  LDG.E R3, desc[UR6][R2.64] ;  /* 0x0000000602037981 */ /* 0x000ee2000c1e1900 */
[----:B-1----:R-:W-:Y:S01]  /*08a0*/  UPRMT UR4, UR4, 0x8880, URZ ;  /* 0x0000888004047896 */ /* 0x002fe200080000ff */
[----:B------:R-:W-:-:S04]  /*08b0*/  IMAD R17, R17, UR5, R0 ;  /* 0x0000000511117c24 */ /* 0x000fc8000f8e0200 */
[----:B--2---:R-:W-:Y:S01]  /*08c0*/  IMAD.WIDE.U32 R4, R17, 0x4, R4 ;  /* 0x0000000411047825 */ /* 0x004fe200078e0004 */
[----:B------:R-:W-:-:S03]  /*08d0*/  ISETP.NE.AND P0, PT, RZ, UR4, PT ;  /* 0x00000004ff007c0c */ /* 0x000fc6000bf05270 */
[----:B---3--:R-:W-:-:S05]  /*08e0*/  FADD R7, R3, R22 ;  /* 0x0000001603077221 */ /* 0x008fca0000000000 */
[----:B------:R0:W-:Y:S05]  /*08f0*/  STG.E desc[UR6][R4.64], R7 ;  /* 0x0000000704007986 */ /* 0x0001ea000c101906 */
[----:B------:R-:W-:Y:S05]  /*0900*/  @!P0 EXIT ;  /* 0x000000000000894d */ /* 0x000fea0003800000 */
[----:B------:R-:W-:-:S05]  /*0910*/  FMNMX R3, RZ, R7, !PT ;  /* 0x00000007ff037209 */ /* 0x000fca0007800000 */
[----:B------:R-:W-:Y:S01]  /*0920*/  STG.E desc[UR6][R4.64], R3 ;  /* 0x0000000304007986 */ /* 0x000fe2000c101906 */
[----:B------:R-:W-:Y:S05]  /*0930*/  EXIT ;  /* 0x000000000000794d */ /* 0x000fea0003800000 */
.L_x_18:
        /* <DEDUP_REMOVED lines=12> */
.L_x_51:


//--------------------- .text._Z25compute_delta_relu_kernelPfS_S_S_iii --------------------------
	.section	.text._Z25compute_delta_relu_kernelPfS_S_S_iii,"ax",@progbits
	.align	128
        .global         _Z25compute_delta_relu_kernelPfS_S_S_iii
        .type           _Z25compute_delta_relu_kernelPfS_S_S_iii,@function
        .size           _Z25compute_delta_relu_kernelPfS_S_S_iii,(.L_x_52 - _Z25compute_delta_relu_kernelPfS_S_S_iii)
        .other          _Z25compute_delta_relu_kernelPfS_S_S_iii,@"STO_CUDA_ENTRY STV_DEFAULT"
_Z25compute_delta_relu_kernelPfS_S_S_iii:
.text._Z25compute_delta_relu_kernelPfS_S_S_iii:
[----:B------:R-:W-:Y:S01]  /*0000*/  LDC R1, c[0x0][0x37c] ;  /* 0x0000df00ff017b82 */ /* 0x000fe20000000800 */
[----:B------:R-:W0:Y:S07]  /*0010*/  S2R R3, SR_TID.X ;  /* 0x0000000000037919 */ /* 0x000e2e0000002100 */
[----:B------:R-:W0:Y:S01]  /*0020*/  S2UR UR4, SR_CTAID.X ;  /* 0x00000000000479c3 */ /* 0x000e220000002500 */
[----:B------:R-:W1:Y:S07]  /*0030*/  LDCU UR5, c[0x0][0x3a0] ;  /* 0x00007400ff0577ac */ /* 0x000e6e0008000800 */
[----:B------:R-:W0:Y:S08]  /*0040*/  LDC R0, c[0x0][0x360] ;  /* 0x0000d800ff007b82 */ /* 0x000e300000000800 */
[----:B------:R-:W1:Y:S01]  /*0050*/  LDC R7, c[0x0][0x3a8] ;  /* 0x0000ea00ff077b82 */ /* 0x000e620000000800 */
[----:B0-----:R-:W-:-:S02]  /*0060*/  IMAD R0, R0, UR4, R3 ;  /* 0x0000000400007c24 */ /* 0x001fc4000f8e0203 */
[----:B-1----:R-:W-:-:S05]  /*0070*/  IMAD R3, R7, UR5, RZ ;  /* 0x0000000507037c24 */ /* 0x002fca000f8e02ff */
[----:B------:R-:W-:-:S13]  /*0080*/  ISETP.GE.AND P0, PT, R0, R3, PT ;  /* 0x000000030000720c */ /* 0x000fda0003f06270 */
[----:B------:R-:W-:Y:S05]  /*0090*/  @P0 EXIT ;  /* 0x000000000000094d */ /* 0x000fea0003800000 */
[----:B------:R-:W0:Y:S01]  /*00a0*/  LDC R4, c[0x0][0x3a4] ;  /* 0x0000e900ff047b82 */ /* 0x000e220000000800 */
[----:B------:R-:W1:Y:S01]  /*00b0*/  LDCU.64 UR12, c[0x0][0x358] ;  /* 0x00006b00ff0c77ac */ /* 0x000e620008000a00 */
[----:B------:R-:W-:-:S06]  /*00c0*/  HFMA2 R5, -RZ, RZ, 0, 0 ;  /* 0x00000000ff057431 */ /* 0x000fcc00000001ff */
[----:B------:R-:W2:Y:S01]  /*00d0*/  LDC.64 R2, c[0x0][0x398] ;  /* 0x0000e600ff027b82 */ /* 0x000ea20000000a00 */
[----:B0-----:R-:W-:Y:S01]  /*00e0*/  ISETP.GE.AND P0, PT, R4, 0x1, PT ;  /* 0x000000010400780c */ /* 0x001fe20003f06270 */
[----:B--2---:R-:W-:-:S05]  /*00f0*/  IMAD.WIDE R2, R0, 0x4, R2 ;  /* 0x0000000400027825 */ /* 0x004fca00078e0202 */
[----:B-1----:R0:W-:Y:S07]  /*0100*/  STG.E desc[UR12][R2.64], RZ ;  /* 0x000000ff02007986 */ /* 0x0021ee000c10190c */
[----:B------:R-:W-:Y:S05]  /*0110*/  @!P0 BRA `(.L_x_19) ;  /* 0x00000008003c8947 */ /* 0x000fea0003800000 */
[----:B------:R-:W-:Y:S02]  /*0120*/  IABS R6, R7 ;  /* 0x0000000700067213 */ /* 0x000fe40000000000 */
[----:B------:R-:W-:Y:S02]  /*0130*/  IABS R10, R0 ;  /* 0x00000000000a7213 */ /* 0x000fe40000000000 */
[----:B------:R-:W1:Y:S01]  /*0140*/  I2F.RP R5, R6 ;  /* 0x0000000600057306 */ /* 0x000e620000209400 */
[----:B------:R-:W-:-:S07]  /*0150*/  LOP3.LUT R18, R4, 0x7, RZ, 0xc0, !PT ;  /* 0x0000000704127812 */ /* 0x000fce00078ec0ff */
[----:B-1----:R-:W1:Y:S02]  /*0160*/  MUFU.RCP R5, R5 ;  /* 0x0000000500057308 */ /* 0x002e640000001000 */
[----:B-1----:R-:W-:-:S06]  /*0170*/  IADD3 R8, PT, PT, R5, 0xffffffe, RZ ;  /* 0x0ffffffe05087810 */ /* 0x002fcc0007ffe0ff */
[----:B------:R1:W2:Y:S02]  /*0180*/  F2I.FTZ.U32.TRUNC.NTZ R9, R8 ;  /* 0x0000000800097305 */ /* 0x0002a4000021f000 */
[----:B-1----:R-:W-:Y:S01]  /*0190*/  MOV R8, RZ ;  /* 0x000000ff00087202 */ /* 0x002fe20000000f00 */
[----:B--2---:R-:W-:-:S04]  /*01a0*/  IMAD.MOV R11, RZ, RZ, -R9 ;  /* 0x000000ffff0b7224 */ /* 0x004fc800078e0a09 */
[----:B------:R-:W-:-:S04]  /*01b0*/  IMAD R11, R11, R6, RZ ;  /* 0x000000060b0b7224 */ /* 0x000fc800078e02ff */
[----:B------:R-:W-:-:S06]  /*01c0*/  IMAD.HI.U32 R9, R9, R11, R8 ;  /* 0x0000000b09097227 */ /* 0x000fcc00078e0008 */
[----:B------:R-:W-:-:S05]  /*01d0*/  IMAD.HI.U32 R9, R9, R10, RZ ;  /* 0x0000000a09097227 */ /* 0x000fca00078e00ff */
[----:B------:R-:W-:-:S05]  /*01e0*/  IADD3 R5, PT, PT, -R9, RZ, RZ ;  /* 0x000000ff09057210 */ /* 0x000fca0007ffe1ff */
[----:B------:R-:W-:-:S05]  /*01f0*/  IMAD R5, R6, R5, R10 ;  /* 0x0000000506057224 */ /* 0x000fca00078e020a */
[----:B------:R-:W-:-:S13]  /*0200*/  ISETP.GT.U32.AND P2, PT, R6, R5, PT ;  /* 0x000000050600720c */ /* 0x000fda0003f44070 */
[----:B------:R-:W-:Y:S01]  /*0210*/  @!P2 IMAD.IADD R5, R5, 0x1, -R6 ;  /* 0x000000010505a824 */ /* 0x000fe200078e0a06 */
[----:B------:R-:W-:Y:S02]  /*0220*/  @!P2 IADD3 R9, PT, PT, R9, 0x1, RZ ;  /* 0x000000010909a810 */ /* 0x000fe40007ffe0ff */
[----:B------:R-:W-:Y:S02]  /*0230*/  ISETP.NE.AND P2, PT, R7, RZ, PT ;  /* 0x000000ff0700720c */ /* 0x000fe40003f45270 */
[----:B------:R-:W-:Y:S02]  /*0240*/  ISETP.GE.U32.AND P0, PT, R5, R6, PT ;  /* 0x000000060500720c */ /* 0x000fe40003f06070 */
[----:B------:R-:W-:Y:S02]  /*0250*/  LOP3.LUT R5, R0, R7, RZ, 0x3c, !PT ;  /* 0x0000000700057212 */ /* 0x000fe400078e3cff */
[----:B------:R-:W-:Y:S02]  /*0260*/  MOV R6, RZ ;  /* 0x000000ff00067202 */ /* 0x000fe40000000f00 */
[----:B------:R-:W-:Y:S01]  /*0270*/  ISETP.GE.AND P1, PT, R5, RZ, PT ;  /* 0x000000ff0500720c */ /* 0x000fe20003f26270 */
[----:B------:R-:W-:-:S06]  /*0280*/  IMAD.MOV.U32 R5, RZ, RZ, RZ ;  /* 0x000000ffff057224 */ /* 0x000fcc00078e00ff */
[----:B------:R-:W-:Y:S02]  /*0290*/  @P0 IADD3 R9, PT, PT, R9, 0x1, RZ ;  /* 0x0000000109090810 */ /* 0x000fe40007ffe0ff */
[----:B------:R-:W-:-:S04]  /*02a0*/  ISETP.GE.U32.AND P0, PT, R4, 0x8, PT ;  /* 0x000000080400780c */ /* 0x000fc80003f06070 */
[----:B------:R-:W-:Y:S01]  /*02b0*/  @!P1 IMAD.MOV R9, RZ, RZ, -R9 ;  /* 0x000000ffff099224 */ /* 0x000fe200078e0a09 */
[----:B------:R-:W-:Y:S02]  /*02c0*/  @!P2 LOP3.LUT R9, RZ, R7, RZ, 0x33, !PT ;  /* 0x00000007ff09a212 */ /* 0x000fe400078e33ff */
[----:B------:R-:W-:Y:S02]  /*02d0*/  ISETP.NE.AND P1, PT, R18, RZ, PT ;  /* 0x000000ff1200720c */ /* 0x000fe40003f25270 */
[----:B------:R-:W-:-:S05]  /*02e0*/  IADD3 R11, PT, PT, -R9, RZ, RZ ;  /* 0x000000ff090b7210 */ /* 0x000fca0007ffe1ff */
[----:B------:R-:W-:Y:S02]  /*02f0*/  IMAD R11, R7, R11, R0 ;  /* 0x0000000b070b7224 */ /* 0x000fe400078e0200 */
[-C--:B------:R-:W-:Y:S02]  /*0300*/  IMAD R7, R9, R4.reuse, RZ ;  /* 0x0000000409077224 */ /* 0x080fe400078e02ff */
[----:B------:R-:W-:Y:S01]  /*0310*/  IMAD R9, R11, R4, RZ ;  /* 0x000000040b097224 */ /* 0x000fe200078e02ff */
[----:B------:R-:W-:Y:S06]  /*0320*/  @!P0 BRA `(.L_x_20) ;  /* 0x0000000000d48947 */ /* 0x000fec0003800000 */
[----:B------:R-:W1:Y:S01]  /*0330*/  LDCU.128 UR8, c[0x0][0x380] ;  /* 0x00007000ff0877ac */ /* 0x000e620008000c00 */
[----:B------:R-:W-:Y:S01]  /*0340*/  LOP3.LUT R6, R4, 0x7ffffff8, RZ, 0xc0, !PT ;  /* 0x7ffffff804067812 */ /* 0x000fe200078ec0ff */
[----:B------:R-:W-:Y:S01]  /*0350*/  IMAD.MOV.U32 R14, RZ, RZ, R7 ;  /* 0x000000ffff0e7224 */ /* 0x000fe200078e0007 */
[----:B------:R-:W-:Y:S02]  /*0360*/  MOV R5, RZ ;  /* 0x000000ff00057202 */ /* 0x000fe40000000f00 */
[----:B------:R-:W-:Y:S02]  /*0370*/  MOV R15, R9 ;  /* 0x00000009000f7202 */ /* 0x000fe40000000f00 */
[----:B------:R-:W-:Y:S01]  /*0380*/  IADD3 R8, PT, PT, -R6, RZ, RZ ;  /* 0x000000ff06087210 */ /* 0x000fe20007ffe1ff */
[----:B-1----:R-:W-:Y:S02]  /*0390*/  UIADD3 UR6, UP0, UPT, UR8, 0x10, URZ ;  /* 0x0000001008067890 */ /* 0x002fe4000ff1e0ff */
[----:B------:R-:W-:-:S02]  /*03a0*/  UIADD3 UR4, UP1, UPT, UR10, 0x10, URZ ;  /* 0x000000100a047890 */ /* 0x000fc4000ff3e0ff */
[----:B------:R-:W-:Y:S02]  /*03b0*/  UIADD3.X UR7, UPT, UPT, URZ, UR9, URZ, UP0, !UPT ;  /* 0x00000009ff077290 */ /* 0x000fe400087fe4ff */
[----:B------:R-:W-:-:S12]  /*03c0*/  UIADD3.X UR5, UPT, UPT, URZ, UR11, URZ, UP1, !UPT ;  /* 0x0000000bff057290 */ /* 0x000fd80008ffe4ff */
.L_x_21:
[----:B------:R-:W-:Y:S01]  /*03d0*/  MOV R10, UR6 ;  /* 0x00000006000a7c02 */ /* 0x000fe20008000f00 */
[----:B------:R-:W-:Y:S01]  /*03e0*/  IMAD.U32 R11, RZ, RZ, UR7 ;  /* 0x00000007ff0b7e24 */ /* 0x000fe2000f8e00ff */
[----:B------:R-:W-:Y:S02]  /*03f0*/  MOV R12, UR4 ;  /* 0x00000004000c7c02 */ /* 0x000fe40008000f00 */
[----:B------:R-:W-:Y:S01]  /*0400*/  MOV R13, UR5 ;  /* 0x00000005000d7c02 */ /* 0x000fe20008000f00 */
[----:B------:R-:W-:-:S04]  /*0410*/  IMAD.WIDE R10, R14, 0x4, R10 ;  /* 0x000000040e0a7825 */ /* 0x000fc800078e020a */
[----:B------:R-:W-:Y:S01]  /*0420*/  IMAD.WIDE R12, R15, 0x4, R12 ;  /* 0x000000040f0c7825 */ /* 0x000fe200078e020c */
[----:B------:R-:W2:Y:S04]  /*0430*/  LDG.E R16, desc[UR12][R10.64+-0x10] ;  /* 0xfffff00c0a107981 */ /* 0x000ea8000c1e1900 */
[----:B---3--:R-:W2:Y:S02]  /*0440*/  LDG.E R17, desc[UR12][R12.64+-0x10] ;  /* 0xfffff00c0c117981 */ /* 0x008ea4000c1e1900 */
[----:B--2---:R-:W-:-:S05]  /*0450*/  FFMA R17, R16, R17, R5 ;  /* 0x0000001110117223 */ /* 0x004fca0000000005 */
[----:B------:R1:W-:Y:S04]  /*0460*/  STG.E desc[UR12][R2.64], R17 ;  /* 0x0000001102007986 */ /* 0x0003e8000c10190c */
[----:B------:R-:W2:Y:S04]  /*0470*/  LDG.E R16, desc[UR12][R10.64+-0xc] ;  /* 0xfffff40c0a107981 */ /* 0x000ea8000c1e1900 */
[----:B------:R-:W2:Y:S02]  /*0480*/  LDG.E R5, desc[UR12][R12.64+-0xc] ;  /* 0xfffff40c0c057981 */ /* 0x000ea4000c1e1900 */
[----:B--2---:R-:W-:-:S05]  /*0490*/  FFMA R5, R16, R5, R17 ;  /* 0x0000000510057223 */ /* 0x004fca0000000011 */
[----:B------:R2:W-:Y:S04]  /*04a0*/  STG.E desc[UR12][R2.64], R5 ;  /* 0x0000000502007986 */ /* 0x0005e8000c10190c */
[----:B------:R-:W3:Y:S04]  /*04b0*/  LDG.E R16, desc[UR12][R10.64+-0x8] ;  /* 0xfffff80c0a107981 */ /* 0x000ee8000c1e1900 */
[----:B------:R-:W3:Y:S02]  /*04c0*/  LDG.E R19, desc[UR12][R12.64+-0x8] ;  /* 0xfffff80c0c137981 */ /* 0x000ee4000c1e1900 */
[----:B---3--:R-:W-:-:S05]  /*04d0*/  FFMA R19, R16, R19, R5 ;  /* 0x0000001310137223 */ /* 0x008fca0000000005 */
[----:B------:R3:W-:Y:S04]  /*04e0*/  STG.E desc[UR12][R2.64], R19 ;  /* 0x0000001302007986 */ /* 0x0007e8000c10190c */
[----:B------:R-:W1:Y:S04]  /*04f0*/  LDG.E R16, desc[UR12][R10.64+-0x4] ;  /* 0xfffffc0c0a107981 */ /* 0x000e68000c1e1900 */
[----:B------:R-:W1:Y:S02]  /*0500*/  LDG.E R20, desc[UR12][R12.64+-0x4] ;  /* 0xfffffc0c0c147981 */ /* 0x000e64000c1e1900 */
[----:B-1----:R-:W-:-:S05]  /*0510*/  FFMA R17, R16, R20, R19 ;  /* 0x0000001410117223 */ /* 0x002fca0000000013 */
        /* <DEDUP_REMOVED lines=10> */
[----:B------:R-:W1:Y:S01]  /*05c0*/  LDG.E R20, desc[UR12][R12.64+0x8] ;  /* 0x0000080c0c147981 */ /* 0x000e62000c1e1900 */
[----:B------:R-:W-:Y:S02]  /*05d0*/  VIADD R8, R8, 0x8 ;  /* 0x0000000808087836 */ /* 0x000fe40000000000 */
[----:B-1----:R-:W-:-:S05]  /*05e0*/  FFMA R17, R16, R20, R19 ;  /* 0x0000001410117223 */ /* 0x002fca0000000013 */
[----:B------:R3:W-:Y:S04]  /*05f0*/  STG.E desc[UR12][R2.64], R17 ;  /* 0x0000001102007986 */ /* 0x0007e8000c10190c */
[----:B------:R-:W2:Y:S04]  /*0600*/  LDG.E R16, desc[UR12][R10.64+0xc] ;  /* 0x00000c0c0a107981 */ /* 0x000ea8000c1e1900 */
[----:B------:R-:W2:Y:S01]  /*0610*/  LDG.E R20, desc[UR12][R12.64+0xc] ;  /* 0x00000c0c0c147981 */ /* 0x000ea2000c1e1900 */
[----:B------:R-:W-:Y:S02]  /*0620*/  ISETP.NE.AND P0, PT, R8, RZ, PT ;  /* 0x000000ff0800720c */ /* 0x000fe40003f05270 */
[----:B------:R-:W-:-:S02]  /*0630*/  IADD3 R14, PT, PT, R14, 0x8, RZ ;  /* 0x000000080e0e7810 */ /* 0x000fc40007ffe0ff */
[----:B------:R-:W-:Y:S01]  /*0640*/  IADD3 R15, PT, PT, R15, 0x8, RZ ;  /* 0x000000080f0f7810 */ /* 0x000fe20007ffe0ff */
[----:B--2---:R-:W-:-:S05]  /*0650*/  FFMA R5, R16, R20, R17 ;  /* 0x0000001410057223 */ /* 0x004fca0000000011 */
[----:B------:R3:W-:Y:S03]  /*0660*/  STG.E desc[UR12][R2.64], R5 ;  /* 0x0000000502007986 */ /* 0x0007e6000c10190c */
[----:B------:R-:W-:Y:S05]  /*0670*/  @P0 BRA `(.L_x_21) ;  /* 0xfffffffc00540947 */ /* 0x000fea000383ffff */
.L_x_20:
[----:B------:R-:W-:Y:S05]  /*0680*/  @!P1 BRA `(.L_x_19) ;  /* 0x0000000000e09947 */ /* 0x000fea0003800000 */
[----:B------:R-:W-:Y:S02]  /*0690*/  ISETP.GE.U32.AND P0, PT, R18, 0x4, PT ;  /* 0x000000041200780c */ /* 0x000fe40003f06070 */
[----:B------:R-:W-:-:S04]  /*06a0*/  LOP3.LUT R16, R4, 0x3, RZ, 0xc0, !PT ;  /* 0x0000000304107812 */ /* 0x000fc800078ec0ff */
[----:B------:R-:W-:-:S07]  /*06b0*/  ISETP.NE.AND P1, PT, R16, RZ, PT ;  /* 0x000000ff1000720c */ /* 0x000fce0003f25270 */
[----:B------:R-:W-:Y:S06]  /*06c0*/  @!P0 BRA `(.L_x_22) ;  /* 0x00000000005c8947 */ /* 0x000fec0003800000 */
[----:B------:R-:W1:Y:S01]  /*06d0*/  LDC.64 R10, c[0x0][0x380] ;  /* 0x0000e000ff0a7b82 */ /* 0x000e620000000a00 */
[----:B---3--:R-:W-:Y:S01]  /*06e0*/  IADD3 R17, PT, PT, R9, R6, RZ ;  /* 0x0000000609117210 */ /* 0x008fe20007ffe0ff */
[----:B------:R-:W-:-:S06]  /*06f0*/  IMAD.IADD R15, R7, 0x1, R6 ;  /* 0x00000001070f7824 */ /* 0x000fcc00078e0206 */
[----:B------:R-:W2:Y:S01]  /*0700*/  LDC.64 R12, c[0x0][0x388] ;  /* 0x0000e200ff0c7b82 */ /* 0x000ea20000000a00 */
[----:B-1----:R-:W-:-:S05]  /*0710*/  IMAD.WIDE R10, R15, 0x4, R10 ;  /* 0x000000040f0a7825 */ /* 0x002fca00078e020a */
[----:B------:R-:W3:Y:S01]  /*0720*/  LDG.E R8, desc[UR12][R10.64] ;  /* 0x0000000c0a087981 */ /* 0x000ee2000c1e1900 */
[----:B--2---:R-:W-:-:S05]  /*0730*/  IMAD.WIDE R12, R17, 0x4, R12 ;  /* 0x00000004110c7825 */ /* 0x004fca00078e020c */
[----:B------:R-:W3:Y:S02]  /*0740*/  LDG.E R14, desc[UR12][R12.64] ;  /* 0x0000000c0c0e7981 */ /* 0x000ee4000c1e1900 */
[----:B---3--:R-:W-:-:S05]  /*0750*/  FFMA R5, R8, R14, R5 ;  /* 0x0000000e08057223 */ /* 0x008fca0000000005 */
        /* <DEDUP_REMOVED lines=11> */
[----:B------:R-:W-:Y:S01]  /*0810*/  IADD3 R6, PT, PT, R6, 0x4, RZ ;  /* 0x0000000406067810 */ /* 0x000fe20007ffe0ff */
[----:B-1----:R-:W-:-:S05]  /*0820*/  FFMA R5, R8, R14, R17 ;  /* 0x0000000e08057223 */ /* 0x002fca0000000011 */
[----:B------:R2:W-:Y:S02]  /*0830*/  STG.E desc[UR12][R2.64], R5 ;  /* 0x0000000502007986 */ /* 0x0005e4000c10190c */
.L_x_22:
[----:B------:R-:W-:Y:S05]  /*0840*/  @!P1 BRA `(.L_x_19) ;  /* 0x0000000000709947 */ /* 0x000fea0003800000 */
[----:B------:R-:W1:Y:S01]  /*0850*/  LDC.64 R10, c[0x0][0x380] ;  /* 0x0000e000ff0a7b82 */ /* 0x000e620000000a00 */
[----:B------:R-:W-:-:S07]  /*0860*/  ISETP.NE.AND P0, PT, R16, 0x1, PT ;  /* 0x000000011000780c */ /* 0x000fce0003f05270 */
[----:B------:R-:W4:Y:S06]  /*0870*/  LDC.64 R12, c[0x0][0x388] ;  /* 0x0000e200ff0c7b82 */ /* 0x000f2c0000000a00 */
[----:B--2---:R-:W-:Y:S01]  /*0880*/  @P0 IADD3 R15, PT, PT, R7, R6, RZ ;  /* 0x00000006070f0210 */ /* 0x004fe20007ffe0ff */
[----:B---3--:R-:W-:-:S04]  /*0890*/  @P0 IMAD.IADD R17, R9, 0x1, R6 ;  /* 0x0000000109110824 */ /* 0x008fc800078e0206 */
[----:B-1----:R-:W-:-:S05]  /*08a0*/  @P0 IMAD.WIDE R14, R15, 0x4, R10 ;  /* 0x000000040f0e0825 */ /* 0x002fca00078e020a */
[----:B------:R-:W2:Y:S01]  /*08b0*/  @P0 LDG.E R8, desc[UR12][R14.64] ;  /* 0x0000000c0e080981 */ /* 0x000ea2000c1e1900 */
[----:B----4-:R-:W-:Y:S02]  /*08c0*/  @P0 IMAD.WIDE R16, R17, 0x4, R12 ;  /* 0x0000000411100825 */ /* 0x010fe400078e020c */
[----:B------:R-:W1:Y:S03]  /*08d0*/  LDC.64 R12, c[0x0][0x380] ;  /* 0x0000e000ff0c7b82 */ /* 0x000e660000000a00 */
[----:B------:R-:W2:Y:S01]  /*08e0*/  @P0 LDG.E R10, desc[UR12][R16.64] ;  /* 0x0000000c100a0981 */ /* 0x000ea2000c1e1900 */
[----:B------:R-:W-:-:S04]  /*08f0*/  LOP3.LUT R4, R4, 0x1, RZ, 0xc0, !PT ;  /* 0x0000000104047812 */ /* 0x000fc800078ec0ff */
[----:B------:R-:W-:Y:S01]  /*0900*/  ISETP.NE.U32.AND P1, PT, R4, 0x1, PT ;  /* 0x000000010400780c */ /* 0x000fe20003f25070 */
[----:B--2---:R-:W-:Y:S02]  /*0910*/  @P0 FFMA R19, R8, R10, R5 ;  /* 0x0000000a08130223 */ /* 0x004fe40000000005 */
[----:B------:R-:W2:Y:S03]  /*0920*/  LDC.64 R10, c[0x0][0x388] ;  /* 0x0000e200ff0a7b82 */ /* 0x000ea60000000a00 */
[----:B------:R-:W-:Y:S04]  /*0930*/  @P0 STG.E desc[UR12][R2.64], R19 ;  /* 0x0000001302000986 */ /* 0x000fe8000c10190c */
[----:B------:R-:W3:Y:S04]  /*0940*/  @P0 LDG.E R8, desc[UR12][R14.64+0x4] ;  /* 0x0000040c0e080981 */ /* 0x000ee8000c1e1900 */
[----:B------:R-:W3:Y:S01]  /*0950*/  @P0 LDG.E R18, desc[UR12][R16.64+0x4] ;  /* 0x0000040c10120981 */ /* 0x000ee2000c1e1900 */
[----:B------:R-:W-:-:S04]  /*0960*/  @P0 IADD3 R6, PT, PT, R6, 0x2, RZ ;  /* 0x0000000206060810 */ /* 0x000fc80007ffe0ff */
[-C--:B------:R-:W-:Y:S02]  /*0970*/  @!P1 IADD3 R7, PT, PT, R7, R6.reuse, RZ ;  /* 0x0000000607079210 */ /* 0x080fe40007ffe0ff */
[----:B------:R-:W-:-:S03]  /*0980*/  @!P1 IADD3 R9, PT, PT, R9, R6, RZ ;  /* 0x0000000609099210 */ /* 0x000fc60007ffe0ff */
[----:B-1----:R-:W-:-:S04]  /*0990*/  @!P1 IMAD.WIDE R12, R7, 0x4, R12 ;  /* 0x00000004070c9825 */ /* 0x002fc800078e020c */
[----:B--2---:R-:W-:-:S04]  /*09a0*/  @!P1 IMAD.WIDE R10, R9, 0x4, R10 ;  /* 0x00000004090a9825 */ /* 0x004fc800078e020a */
[----:B---3--:R-:W-:-:S05]  /*09b0*/  @P0 FFMA R5, R8, R18, R19 ;  /* 0x0000001208050223 */ /* 0x008fca0000000013 */
[----:B------:R1:W-:Y:S04]  /*09c0*/  @P0 STG.E desc[UR12][R2.64], R5 ;  /* 0x0000000502000986 */ /* 0x0003e8000c10190c */
[----:B------:R-:W1:Y:S04]  /*09d0*/  @!P1 LDG.E R12, desc[UR12][R12.64] ;  /* 0x0000000c0c0c9981 */ /* 0x000e68000c1e1900 */
[----:B------:R-:W1:Y:S02]  /*09e0*/  @!P1 LDG.E R10, desc[UR12][R10.64] ;  /* 0x0000000c0a0a9981 */ /* 0x000e64000c1e1900 */
[----:B-1----:R-:W-:-:S05]  /*09f0*/  @!P1 FFMA R5, R12, R10, R5 ;  /* 0x0000000a0c059223 */ /* 0x002fca0000000005 */
[----:B------:R1:W-:Y:S02]  /*0a00*/  @!P1 STG.E desc[UR12][R2.64], R5 ;  /* 0x0000000502009986 */ /* 0x0003e4000c10190c */
.L_x_19:
[----:B------:R-:W4:Y:S02]  /*0a10*/  LDC.64 R6, c[0x0][0x390] ;  /* 0x0000e400ff067b82 */ /* 0x000f240000000a00 */
[----:B----4-:R-:W-:-:S06]  /*0a20*/  IMAD.WIDE R6, R0, 0x4, R6 ;  /* 0x0000000400067825 */ /* 0x010fcc00078e0206 */
[----:B------:R-:W4:Y:S02]  /*0a30*/  LDG.E R6, desc[UR12][R6.64] ;  /* 0x0000000c06067981 */ /* 0x000f24000c1e1900 */
[----:B----4-:R-:W-:-:S05]  /*0a40*/  FSET.BF.GT.AND R0, R6, RZ, PT ;  /* 0x000000ff0600720a */ /* 0x010fca0003804000 */
[----:B-123--:R-:W-:-:S05]  /*0a50*/  FMUL R5, R0, R5 ;  /* 0x0000000500057220 */ /* 0x00efca0000400000 */
[----:B------:R-:W-:Y:S01]  /*0a60*/  STG.E desc[UR12][R2.64], R5 ;  /* 0x0000000502007986 */ /* 0x000fe2000c10190c */
[----:B------:R-:W-:Y:S05]  /*0a70*/  EXIT ;  /* 0x000000000000794d */ /* 0x000fea0003800000 */
.L_x_23:
        /* <DEDUP_REMOVED lines=16> */
.L_x_52:


//--------------------- .text._Z10reluKernelPfi   --------------------------
	.section	.text._Z10reluKernelPfi,"ax",@progbits
	.align	128
        .global         _Z10reluKernelPfi
        .type           _Z10reluKernelPfi,@function
        .size           _Z10reluKernelPfi,(.L_x_53 - _Z10reluKernelPfi)
        .other          _Z10reluKernelPfi,@"STO_CUDA_ENTRY STV_DEFAULT"
_Z10reluKernelPfi:
.text._Z10reluKernelPfi:
[----:B------:R-:W-:Y:S01]  /*0000*/  LDC R1, c[0x0][0x37c] ;  /* 0x0000df00ff017b82 */ /* 0x000fe20000000800 */
[----:B------:R-:W0:Y:S07]  /*0010*/  S2R R0, SR_TID.X ;  /* 0x0000000000007919 */ /* 0x000e2e0000002100 */
[----:B------:R-:W0:Y:S01]  /*0020*/  S2UR UR4, SR_CTAID.X ;  /* 0x00000000000479c3 */ /* 0x000e220000002500 */
[----:B------:R-:W1:Y:S07]  /*0030*/  LDCU UR5, c[0x0][0x388] ;  /* 0x00007100ff0577ac */ /* 0x000e6e0008000800 */
[----:B------:R-:W0:Y:S02]  /*0040*/  LDC R5, c[0x0][0x360] ;  /* 0x0000d800ff057b82 */ /* 0x000e240000000800 */
[----:B0-----:R-:W-:-:S05]  /*0050*/  IMAD R5, R5, UR4, R0 ;  /* 0x0000000405057c24 */ /* 0x001fca000f8e0200 */
[----:B-1----:R-:W-:-:S13]  /*0060*/  ISETP.GE.AND P0, PT, R5, UR5, PT ;  /* 0x0000000505007c0c */ /* 0x002fda000bf06270 */
[----:B------:R-:W-:Y:S05]  /*0070*/  @P0 EXIT ;  /* 0x000000000000094d */ /* 0x000fea0003800000 */
[----:B------:R-:W0:Y:S01]  /*0080*/  LDC.64 R2, c[0x0][0x380] ;  /* 0x0000e000ff027b82 */ /* 0x000e220000000a00 */
[----:B------:R-:W1:Y:S01]  /*0090*/  LDCU.64 UR4, c[0x0][0x358] ;  /* 0x00006b00ff0477ac */ /* 0x000e620008000a00 */
[----:B0-----:R-:W-:-:S05]  /*00a0*/  IMAD.WIDE R2, R5, 0x4, R2 ;  /* 0x0000000405027825 */ /* 0x001fca00078e0202 */
[----:B-1----:R-:W2:Y:S02]  /*00b0*/  LDG.E R0, desc[UR4][R2.64] ;  /* 0x0000000402007981 */ /* 0x002ea4000c1e1900 */
[----:B--2---:R-:W-:-:S05]  /*00c0*/  FMNMX R5, RZ, R0, !PT ;  /* 0x00000000ff057209 */ /* 0x004fca0007800000 */
[----:B------:R-:W-:Y:S01]  /*00d0*/  STG.E desc[UR4][R2.64], R5 ;  /* 0x0000000502007986 */ /* 0x000fe2000c101904 */
[----:B------:R-:W-:Y:S05]  /*00e0*/  EXIT ;  /* 0x000000000000794d */ /* 0x000fea0003800000 */
.L_x_24:
        /* <DEDUP_REMOVED lines=9> */
.L_x_53:


//--------------------- .text._Z14softmax_kernelPfii --------------------------
	.section	.text._Z14softmax_kernelPfii,"ax",@progbits
	.align	128
        .global         _Z14softmax_kernelPfii
        .type           _Z14softmax_kernelPfii,@function
        .size           _Z14softmax_kernelPfii,(.L_x_48 - _Z14softmax_kernelPfii)
        .other          _Z14softmax_kernelPfii,@"STO_CUDA_ENTRY STV_DEFAULT"
_Z14softmax_kernelPfii:
.text._Z14softmax_kernelPfii:
[----:B------:R-:W-:Y:S01]  /*0000*/  LDC R1, c[0x0][0x37c] ;  /* 0x0000df00ff017b82 */ /* 0x000fe20000000800 */
[----:B------:R-:W0:Y:S07]  /*0010*/  S2R R6, SR_TID.X ;  /* 0x0000000000067919 */ /* 0x000e2e0000002100 */
[----:B------:R-:W0:Y:S08]  /*0020*/  LDC.64 R4, c[0x0][0x388] ;  /* 0x0000e200ff047b82 */ /* 0x000e300000000a00 */
[----:B------:R-:W1:Y:S01]  /*0030*/  S2UR UR6, SR_CTAID.X ;  /* 0x00000000000679c3 */ /* 0x000e620000002500 */
[----:B0-----:R-:W-:-:S04]  /*0040*/  ISETP.GE.AND P0, PT, R6, R5, PT ;  /* 0x000000050600720c */ /* 0x001fc80003f06270 */
[----:B-1----:R-:W-:-:S13]  /*0050*/  ISETP.LE.OR P0, PT, R4, UR6, P0 ;  /* 0x0000000604007c0c */ /* 0x002fda0008703670 */
[----:B------:R-:W-:Y:S05]  /*0060*/  @P0 EXIT ;  /* 0x000000000000094d */ /* 0x000fea0003800000 */
[----:B------:R-:W-:Y:S01]  /*0070*/  ISETP.NE.AND P0, PT, R6, RZ, PT ;  /* 0x000000ff0600720c */ /* 0x000fe20003f05270 */
[----:B------:R-:W0:Y:S01]  /*0080*/  LDCU.64 UR8, c[0x0][0x358] ;  /* 0x00006b00ff0877ac */ /* 0x000e220008000a00 */
[----:B------:R-:W-:Y:S11]  /*0090*/  BSSY.RECONVERGENT B0, `(.L_x_25) ;  /* 0x000010c000007945 */ /* 0x000ff60003800200 */
[----:B------:R-:W-:Y:S05]  /*00a0*/  @P0 BRA `(.L_x_26) ;  /* 0x0000001000280947 */ /* 0x000fea0003800000 */
[----:B------:R-:W1:Y:S01]  /*00b0*/  LDC.64 R12, c[0x0][0x380] ;  /* 0x0000e000ff0c7b82 */ /* 0x000e620000000a00 */
[----:B------:R-:W-:-:S04]  /*00c0*/  IMAD R7, R5, UR6, RZ ;  /* 0x0000000605077c24 */ /* 0x000fc8000f8e02ff */
[----:B-1----:R-:W-:-:S05]  /*00d0*/  IMAD.WIDE.U32 R2, R7, 0x4, R12 ;  /* 0x0000000407027825 */ /* 0x002fca00078e000c */
[----:B0-----:R-:W2:Y:S01]  /*00e0*/  LDG.E R0, desc[UR8][R2.64] ;  /* 0x0000000802007981 */ /* 0x001ea2000c1e1900 */
[----:B------:R-:W0:Y:S01]  /*00f0*/  S2UR UR5, SR_CgaCtaId ;  /* 0x00000000000579c3 */ /* 0x000e220000008800 */
[----:B------:R-:W-:Y:S01]  /*0100*/  ISETP.GE.U32.AND P0, PT, R5, 0x2, PT ;  /* 0x000000020500780c */ /* 0x000fe20003f06070 */
[----:B------:R-:W-:Y:S02]  /*0110*/  UMOV UR4, 0x400 ;  /* 0x0000040000047882 */ /* 0x000fe40000000000 */
[----:B0-----:R-:W-:-:S09]  /*0120*/  ULEA UR4, UR5, UR4, 0x18 ;  /* 0x0000000405047291 */ /* 0x001fd2000f8ec0ff */
[----:B--2---:R1:W-:Y:S01]  /*0130*/  STS [UR4], R0 ;  /* 0x00000000ff007988 */ /* 0x0043e20008000804 */
[----:B------:R-:W-:Y:S05]  /*0140*/  @!P0 BRA `(.L_x_26) ;  /* 0x0000001000008947 */ /* 0x000fea0003800000 */
[C---:B------:R-:W-:Y:S02]  /*0150*/  VIADD R4, R5.reuse, 0xfffffffe ;  /* 0xfffffffe05047836 */ /* 0x040fe40000000000 */
[----:B------:R-:W-:-:S03]  /*0160*/  VIADD R8, R5, 0xffffffff ;  /* 0xffffffff05087836 */ /* 0x000fc60000000000 */
[----:B------:R-:W-:Y:S01]  /*0170*/  ISETP.GE.U32.AND P0, PT, R4, 0xf, PT ;  /* 0x0000000f0400780c */ /* 0x000fe20003f06070 */
[----:B------:R-:W-:Y:S01]  /*0180*/  IMAD.MOV.U32 R4, RZ, RZ, 0x1 ;  /* 0x00000001ff047424 */ /* 0x000fe200078e00ff */
[----:B------:R-:W-:-:S11]  /*0190*/  LOP3.LUT R24, R8, 0xf, RZ, 0xc0, !PT ;  /* 0x0000000f08187812 */ /* 0x000fd600078ec0ff */
[----:B------:R-:W-:Y:S05]  /*01a0*/  @!P0 BRA `(.L_x_27) ;  /* 0x0000000800008947 */ /* 0x000fea0003800000 */
[----:B------:R-:W-:Y:S01]  /*01b0*/  VIADD R5, R7, 0x1 ;  /* 0x0000000107057836 */ /* 0x000fe20000000000 */
[----:B------:R-:W-:Y:S01]  /*01c0*/  IADD3 R4, P0, PT, R2, 0x20, RZ ;  /* 0x0000002002047810 */ /* 0x000fe20007f1e0ff */
[----:B------:R-:W-:Y:S01]  /*01d0*/  IMAD.MOV.U32 R9, RZ, RZ, RZ ;  /* 0x000000ffff097224 */ /* 0x000fe200078e00ff */
[----:B------:R-:W-:Y:S01]  /*01e0*/  LOP3.LUT R10, R8, 0xfffffff0, RZ, 0xc0, !PT ;  /* 0xfffffff0080a7812 */ /* 0x000fe200078ec0ff */
[----:B------:R-:W-:-:S04]  /*01f0*/  IMAD.WIDE.U32 R12, R5, 0x4, R12 ;  /* 0x00000004050c7825 */ /* 0x000fc800078e000c */
[----:B------:R-:W-:Y:S02]  /*0200*/  IMAD.MOV R10, RZ, RZ, -R10 ;  /* 0x000000ffff0a7224 */ /* 0x000fe400078e0a0a */
[----:B------:R-:W-:-:S07]  /*0210*/  IMAD.X R5, RZ, RZ, R3, P0 ;  /* 0x000000ffff057224 */ /* 0x000fce00000e0603 */
.L_x_28:
[----:B------:R-:W2:Y:S04]  /*0220*/  LDG.E R29, desc[UR8][R12.64] ;  /* 0x000000080c1d7981 */ /* 0x000ea8000c1e1900 */
[----:B------:R-:W3:Y:S04]  /*0230*/  LDG.E R14, desc[UR8][R4.64+-0x18] ;  /* 0xffffe808040e7981 */ /* 0x000ee8000c1e1900 */
[----:B------:R-:W4:Y:S04]  /*0240*/  LDG.E R22, desc[UR8][R4.64+-0x14] ;  /* 0xffffec0804167981 */ /* 0x000f28000c1e1900 */
[----:B------:R-:W5:Y:S04]  /*0250*/  LDG.E R20, desc[UR8][R4.64+-0x10] ;  /* 0xfffff00804147981 */ /* 0x000f68000c1e1900 */
[----:B------:R-:W5:Y:S04]  /*0260*/  LDG.E R11, desc[UR8][R4.64+-0xc] ;  /* 0xfffff408040b7981 */ /* 0x000f68000c1e1900 */
[----:B------:R-:W5:Y:S04]  /*0270*/  LDG.E R23, desc[UR8][R4.64+-0x8] ;  /* 0xfffff80804177981 */ /* 0x000f68000c1e1900 */
[----:B------:R-:W5:Y:S04]  /*0280*/  LDG.E R17, desc[UR8][R4.64+-0x4] ;  /* 0xfffffc0804117981 */ /* 0x000f68000c1e1900 */
[----:B------:R-:W5:Y:S04]  /*0290*/  LDG.E R19, desc[UR8][R4.64] ;  /* 0x0000000804137981 */ /* 0x000f68000c1e1900 */
[----:B------:R-:W5:Y:S04]  /*02a0*/  LDG.E R25, desc[UR8][R4.64+0x4] ;  /* 0x0000040804197981 */ /* 0x000f68000c1e1900 */
[----:B------:R-:W5:Y:S01]  /*02b0*/  LDG.E R15, desc[UR8][R4.64+0x8] ;  /* 0x00000808040f7981 */ /* 0x000f62000c1e1900 */
[----:B--2---:R-:W-:-:S13]  /*02c0*/  FSETP.GT.AND P0, PT, R29, R0, PT ;  /* 0x000000001d00720b */ /* 0x004fda0003f04000 */
[----:B-1----:R-:W-:Y:S01]  /*02d0*/  @P0 IMAD.MOV.U32 R0, RZ, RZ, R29 ;  /* 0x000000ffff000224 */ /* 0x002fe200078e001d */
[----:B------:R-:W0:Y:S04]  /*02e0*/  @P0 S2R R21, SR_CgaCtaId ;  /* 0x0000000000150919 */ /* 0x000e280000008800 */
[----:B---3--:R-:W-:-:S13]  /*02f0*/  FSETP.GT.AND P1, PT, R14, R0, PT ;  /* 0x000000000e00720b */ /* 0x008fda0003f24000 */
[----:B------:R-:W1:Y:S01]  /*0300*/  @P1 S2R R16, SR_CgaCtaId ;  /* 0x0000000000101919 */ /* 0x000e620000008800 */
[----:B------:R-:W-:-:S05]  /*0310*/  @P1 IMAD.MOV.U32 R0, RZ, RZ, R14 ;  /* 0x000000ffff001224 */ /* 0x000fca00078e000e */
[----:B----4-:R-:W-:Y:S02]  /*0320*/  FSETP.GT.AND P2, PT, R22, R0, PT ;  /* 0x000000001600720b */ /* 0x010fe40003f44000 */
[----:B------:R-:W-:-:S04]  /*0330*/  @P0 MOV R18, 0x400 ;  /* 0x0000040000120802 */ /* 0x000fc80000000f00 */
[----:B0-----:R-:W-:Y:S02]  /*0340*/  @P0 LEA R26, R21, R18, 0x18 ;  /* 0x00000012151a0211 */ /* 0x001fe400078ec0ff */
[----:B------:R-:W2:Y:S05]  /*0350*/  LDG.E R21, desc[UR8][R4.64+0xc] ;  /* 0x00000c0804157981 */ /* 0x000eaa000c1e1900 */
[----:B------:R-:W-:Y:S01]  /*0360*/  @P2 IMAD.MOV.U32 R0, RZ, RZ, R22 ;  /* 0x000000ffff002224 */ /* 0x000fe200078e0016 */
[----:B------:R0:W-:Y:S04]  /*0370*/  @P0 STS [R26], R29 ;  /* 0x0000001d1a000388 */ /* 0x0001e80000000800 */
[----:B-----5:R-:W-:-:S02]  /*0380*/  FSETP.GT.AND P0, PT, R20, R0, PT ;  /* 0x000000001400720b */ /* 0x020fc40003f04000 */
[----:B------:R-:W-:Y:S01]  /*0390*/  @P1 MOV R27, 0x400 ;  /* 0x00000400001b1802 */ /* 0x000fe20000000f00 */
[----:B------:R-:W3:Y:S01]  /*03a0*/  @P2 S2R R18, SR_CgaCtaId ;  /* 0x0000000000122919 */ /* 0x000ee20000008800 */
[----:B0-----:R-:W4:Y:S02]  /*03b0*/  LDG.E R29, desc[UR8][R4.64+0x14] ;  /* 0x00001408041d7981 */ /* 0x001f24000c1e1900 */
[----:B-1----:R-:W-:Y:S02]  /*03c0*/  @P1 LEA R16, R16, R27, 0x18 ;  /* 0x0000001b10101211 */ /* 0x002fe400078ec0ff */
[----:B------:R-:W5:Y:S04]  /*03d0*/  LDG.E R27, desc[UR8][R4.64+0x10] ;  /* 0x00001008041b7981 */ /* 0x000f68000c1e1900 */
[----:B------:R0:W-:Y:S02]  /*03e0*/  @P1 STS [R16], R14 ;  /* 0x0000000e10001388 */ /* 0x0001e40000000800 */
[----:B0-----:R-:W0:Y:S01]  /*03f0*/  @P0 S2R R14, SR_CgaCtaId ;  /* 0x00000000000e0919 */ /* 0x001e220000008800 */
[----:B------:R-:W-:Y:S01]  /*0400*/  @P0 IMAD.MOV.U32 R0, RZ, RZ, R20 ;  /* 0x000000ffff000224 */ /* 0x000fe200078e0014 */
[----:B------:R-:W-:-:S04]  /*0410*/  @P2 MOV R28, 0x400 ;  /* 0x00000400001c2802 */ /* 0x000fc80000000f00 */
[----:B------:R-:W-:Y:S02]  /*0420*/  FSETP.GT.AND P3, PT, R11, R0, PT ;  /* 0x000000000b00720b */ /* 0x000fe40003f64000 */
[----:B---3--:R-:W-:Y:S02]  /*0430*/  @P2 LEA R28, R18, R28, 0x18 ;  /* 0x0000001c121c2211 */ /* 0x008fe400078ec0ff */
[----:B------:R-:W-:-:S03]  /*0440*/  @P0 MOV R18, 0x400 ;  /* 0x0000040000120802 */ /* 0x000fc60000000f00 */
[----:B------:R1:W-:Y:S06]  /*0450*/  @P2 STS [R28], R22 ;  /* 0x000000161c002388 */ /* 0x0003ec0000000800 */
[----:B-1----:R-:W1:Y:S01]  /*0460*/  @P3 S2R R22, SR_CgaCtaId ;  /* 0x0000000000163919 */ /* 0x002e620000008800 */
[----:B0-----:R-:W-:Y:S02]  /*0470*/  @P0 LEA R26, R14, R18, 0x18 ;  /* 0x000000120e1a0211 */ /* 0x001fe400078ec0ff */
[----:B------:R-:W3:Y:S04]  /*0480*/  LDG.E R14, desc[UR8][R4.64+0x18] ;  /* 0x00001808040e7981 */ /* 0x000ee8000c1e1900 */
[----:B------:R-:W3:Y:S01]  /*0490*/  LDG.E R18, desc[UR8][R4.64+0x1c] ;  /* 0x00001c0804127981 */ /* 0x000ee2000c1e1900 */
[----:B------:R-:W-:-:S04]  /*04a0*/  @P3 MOV R16, 0x400 ;  /* 0x0000040000103802 */ /* 0x000fc80000000f00 */
[----:B-1----:R-:W-:Y:S02]  /*04b0*/  @P3 LEA R22, R22, R16, 0x18 ;  /* 0x0000001016163211 */ /* 0x002fe400078ec0ff */
[----:B------:R-:W3:Y:S01]  /*04c0*/  LDG.E R16, desc[UR8][R4.64+0x20] ;  /* 0x0000200804107981 */ /* 0x000ee2000c1e1900 */
[----:B------:R-:W-:-:S05]  /*04d0*/  @P3 IMAD.MOV.U32 R0, RZ, RZ, R11 ;  /* 0x000000ffff003224 */ /* 0x000fca00078e000b */
[----:B------:R-:W-:-:S13]  /*04e0*/  FSETP.GT.AND P5, PT, R23, R0, PT ;  /* 0x000000001700720b */ /* 0x000fda0003fa4000 */
[----:B------:R-:W-:-:S05]  /*04f0*/  @P5 IMAD.MOV.U32 R0, RZ, RZ, R23 ;  /* 0x000000ffff005224 */ /* 0x000fca00078e0017 */
[----:B------:R-:W-:Y:S01]  /*0500*/  FSETP.GT.AND P6, PT, R17, R0, PT ;  /* 0x000000001100720b */ /* 0x000fe20003fc4000 */
[----:B------:R0:W-:-:S12]  /*0510*/  @P0 STS [R26], R20 ;  /* 0x000000141a000388 */ /* 0x0001d80000000800 */
[----:B------:R-:W-:-:S05]  /*0520*/  @P6 IMAD.MOV.U32 R0, RZ, RZ, R17 ;  /* 0x000000ffff006224 */ /* 0x000fca00078e0011 */
[----:B------:R-:W-:-:S13]  /*0530*/  FSETP.GT.AND P0, PT, R19, R0, PT ;  /* 0x000000001300720b */ /* 0x000fda0003f04000 */
[----:B------:R-:W-:-:S05]  /*0540*/  @P0 IMAD.MOV.U32 R0, RZ, RZ, R19 ;  /* 0x000000ffff000224 */ /* 0x000fca00078e0013 */
[----:B------:R-:W-:Y:S01]  /*0550*/  FSETP.GT.AND P1, PT, R25, R0, PT ;  /* 0x000000001900720b */ /* 0x000fe20003f24000 */
[----:B0-----:R-:W0:-:S12]  /*0560*/  @P5 S2R R26, SR_CgaCtaId ;  /* 0x00000000001a5919 */ /* 0x001e180000008800 */
[----:B------:R-:W-:-:S05]  /*0570*/  @P1 IMAD.MOV.U32 R0, RZ, RZ, R25 ;  /* 0x000000ffff001224 */ /* 0x000fca00078e0019 */
[----:B------:R-:W-:Y:S01]  /*0580*/  FSETP.GT.AND P2, PT, R15, R0, PT ;  /* 0x000000000f00720b */ /* 0x000fe20003f44000 */
[----:B------:R1:W-:-:S12]  /*0590*/  @P3 STS [R22], R11 ;  /* 0x0000000b16003388 */ /* 0x0003d80000000800 */
[----:B------:R-:W-:Y:S01]  /*05a0*/  @P2 IMAD.MOV.U32 R0, RZ, RZ, R15 ;  /* 0x000000ffff002224 */ /* 0x000fe200078e000f */
[----:B------:R-:W-:-:S04]  /*05b0*/  @P5 MOV R20, 0x400 ;  /* 0x0000040000145802 */ /* 0x000fc80000000f00 */
[----:B0-----:R-:W-:Y:S02]  /*05c0*/  @P5 LEA R20, R26, R20, 0x18 ;  /* 0x000000141a145211 */ /* 0x001fe400078ec0ff */
[----:B------:R-:W0:Y:S01]  /*05d0*/  @P6 S2R R26, SR_CgaCtaId ;  /* 0x00000000001a6919 */ /* 0x000e220000008800 */
[----:B-1----:R-:W1:Y:S02]  /*05e0*/  @P0 S2R R11, SR_CgaCtaId ;  /* 0x00000000000b0919 */ /* 0x002e640000008800 */
[----:B------:R0:W-:Y:S01]  /*05f0*/  @P5 STS [R20], R23 ;  /* 0x0000001714005388 */ /* 0x0001e20000000800 */
[----:B------:R-:W-:Y:S01]  /*0600*/  @P6 MOV R22, 0x400 ;  /* 0x0000040000166802 */ /* 0x000fe20000000f00 */
[----:B------:R-:W3:Y:S03]  /*0610*/  @P1 S2R R28, SR_CgaCtaId ;  /* 0x00000000001c1919 */ /* 0x000ee60000008800 */
[----:B0-----:R-:W-:-:S05]  /*0620*/  @P6 LEA R22, R26, R22, 0x18 ;  /* 0x000000161a166211 */ /* 0x001fca00078ec0ff */
[----:B------:R0:W-:Y:S01]  /*0630*/  @P6 STS [R22], R17 ;  /* 0x0000001116006388 */ /* 0x0001e20000000800 */
[----:B------:R-:W-:Y:S01]  /*0640*/  @P0 MOV R26, 0x400 ;  /* 0x00000400001a0802 */ /* 0x000fe20000000f00 */
[----:B------:R-:W0:Y:S03]  /*0650*/  @P2 S2R R20, SR_CgaCtaId ;  /* 0x0000000000142919 */ /* 0x000e260000008800 */
[----:B-1----:R-:W-:Y:S02]  /*0660*/  @P0 LEA R26, R11, R26, 0x18 ;  /* 0x0000001a0b1a0211 */ /* 0x002fe400078ec0ff */
[----:B--2---:R-:W-:-:S13]  /*0670*/  FSETP.GT.AND P3, PT, R21, R0, PT ;  /* 0x000000001500720b */ /* 0x004fda0003f64000 */
[----:B------:R-:W-:-:S05]  /*0680*/  @P3 IMAD.MOV.U32 R0, RZ, RZ, R21 ;  /* 0x000000ffff003224 */ /* 0x000fca00078e0015 */
[----:B-----5:R-:W-:-:S13]  /*0690*/  FSETP.GT.AND P4, PT, R27, R0, PT ;  /* 0x000000001b00720b */ /* 0x020fda0003f84000 */
[----:B------:R-:W-:-:S05]  /*06a0*/  @P4 IMAD.MOV.U32 R0, RZ, RZ, R27 ;  /* 0x000000ffff004224 */ /* 0x000fca00078e001b */
[----:B----4-:R-:W-:-:S13]  /*06b0*/  FSETP.GT.AND P5, PT, R29, R0, PT ;  /* 0x000000001d00720b */ /* 0x010fda0003fa4000 */
[----:B------:R-:W-:-:S05]  /*06c0*/  @P5 IMAD.MOV.U32 R0, RZ, RZ, R29 ;  /* 0x000000ffff005224 */ /* 0x000fca00078e001d */
[----:B---3--:R-:W-:Y:S01]  /*06d0*/  FSETP.GT.AND P6, PT, R14, R0, PT ;  /* 0x000000000e00720b */ /* 0x008fe20003fc4000 */
[----:B------:R1:W-:-:S12]  /*06e0*/  @P0 STS [R26], R19 ;  /* 0x000000131a000388 */ /* 0x0003d80000000800 */
[----:B------:R-:W-:-:S05]  /*06f0*/  @P6 IMAD.MOV.U32 R0, RZ, RZ, R14 ;  /* 0x000000ffff006224 */ /* 0x000fca00078e000e */
[----:B------:R-:W-:Y:S02]  /*0700*/  FSETP.GT.AND P0, PT, R18, R0, PT ;  /* 0x000000001200720b */ /* 0x000fe40003f04000 */
[----:B------:R-:W-:Y:S01]  /*0710*/  @P1 MOV R23, 0x400 ;  /* 0x0000040000171802 */ /* 0x000fe20000000f00 */
[----:B------:R-:W2:Y:S03]  /*0720*/  @P3 S2R R11, SR_CgaCtaId ;  /* 0x00000000000b3919 */ /* 0x000ea60000008800 */
[----:B------:R-:W-:-:S07]  /*0730*/  @P1 LEA R28, R28, R23, 0x18 ;  /* 0x000000171c1c1211 */ /* 0x000fce00078ec0ff */
[----:B------:R-:W-:Y:S01]  /*0740*/  @P0 IMAD.MOV.U32 R0, RZ, RZ, R18 ;  /* 0x000000ffff000224 */ /* 0x000fe200078e0012 */
[----:B------:R-:W-:Y:S01]  /*0750*/  @P1 STS [R28], R25 ;  /* 0x000000191c001388 */ /* 0x000fe20000000800 */
[----:B------:R-:W-:-:S03]  /*0760*/  @P2 MOV R23, 0x400 ;  /* 0x0000040000172802 */ /* 0x000fc60000000f00 */
[----:B------:R-:W-:Y:S01]  /*0770*/  FSETP.GT.AND P1, PT, R16, R0, PT ;  /* 0x000000001000720b */ /* 0x000fe20003f24000 */
[----:B0-----:R-:W0:Y:S01]  /*0780*/  @P4 S2R R17, SR_CgaCtaId ;  /* 0x0000000000114919 */ /* 0x001e220000008800 */
[----:B------:R-:W-:Y:S02]  /*0790*/  @P2 LEA R22, R20, R23, 0x18 ;  /* 0x0000001714162211 */ /* 0x000fe400078ec0ff */
[----:B------:R-:W3:Y:S01]  /*07a0*/  @P6 S2R R20, SR_CgaCtaId ;  /* 0x0000000000146919 */ /* 0x000ee20000008800 */
[----:B-1----:R-:W1:Y:S02]  /*07b0*/  @P5 S2R R19, SR_CgaCtaId ;  /* 0x0000000000135919 */ /* 0x002e640000008800 */
[----:B------:R4:W-:Y:S01]  /*07c0*/  @P2 STS [R22], R15 ;  /* 0x0000000f16002388 */ /* 0x0009e20000000800 */
[----:B------:R-:W5:Y:S05]  /*07d0*/  @P0 S2R R23, SR_CgaCtaId ;  /* 0x0000000000170919 */ /* 0x000f6a0000008800 */
[----:B----4-:R-:W4:Y:S01]  /*07e0*/  @P1 S2R R22, SR_CgaCtaId ;  /* 0x0000000000161919 */ /* 0x010f220000008800 */
[----:B------:R-:W-:-:S04]  /*07f0*/  @P3 MOV R26, 0x400 ;  /* 0x00000400001a3802 */ /* 0x000fc80000000f00 */
[----:B--2---:R-:W-:Y:S02]  /*0800*/  @P3 LEA R28, R11, R26, 0x18 ;  /* 0x0000001a0b1c3211 */ /* 0x004fe400078ec0ff */
[----:B------:R-:W-:-:S04]  /*0810*/  @P4 MOV R26, 0x400 ;  /* 0x00000400001a4802 */ /* 0x000fc80000000f00 */
[----:B0-----:R-:W-:Y:S02]  /*0820*/  @P4 LEA R26, R17, R26, 0x18 ;  /* 0x0000001a111a4211 */ /* 0x001fe400078ec0ff */
[----:B------:R-:W-:Y:S02]  /*0830*/  @P6 MOV R17, 0x400 ;  /* 0x0000040000116802 */ /* 0x000fe40000000f00 */
[----:B------:R-:W-:Y:S02]  /*0840*/  @P5 MOV R11, 0x400 ;  /* 0x00000400000b5802 */ /* 0x000fe40000000f00 */
[----:B---3--:R-:W-:Y:S02]  /*0850*/  @P6 LEA R17, R20, R17, 0x18 ;  /* 0x0000001114116211 */ /* 0x008fe400078ec0ff */
[----:B------:R-:W-:Y:S02]  /*0860*/  @P0 MOV R20, 0x400 ;  /* 0x0000040000140802 */ /* 0x000fe40000000f00 */
[----:B------:R-:W-:-:S02]  /*0870*/  @P1 MOV R15, 0x400 ;  /* 0x00000400000f1802 */ /* 0x000fc40000000f00 */
[----:B-1----:R-:W-:Y:S01]  /*0880*/  @P5 LEA R11, R19, R11, 0x18 ;  /* 0x0000000b130b5211 */ /* 0x002fe200078ec0ff */
[----:B------:R0:W-:Y:S01]  /*0890*/  @P3 STS [R28], R21 ;  /* 0x000000151c003388 */ /* 0x0001e20000000800 */
[----:B-----5:R-:W-:-:S03]  /*08a0*/  @P0 LEA R23, R23, R20, 0x18 ;  /* 0x0000001417170211 */ /* 0x020fc600078ec0ff */
[----:B------:R0:W-:Y:S01]  /*08b0*/  @P4 STS [R26], R27 ;  /* 0x0000001b1a004388 */ /* 0x0001e20000000800 */
[----:B----4-:R-:W-:-:S03]  /*08c0*/  @P1 LEA R15, R22, R15, 0x18 ;  /* 0x0000000f160f1211 */ /* 0x010fc600078ec0ff */
[----:B------:R0:W-:Y:S01]  /*08d0*/  @P5 STS [R11], R29 ;  /* 0x0000001d0b005388 */ /* 0x0001e20000000800 */
[----:B------:R-:W-:-:S03]  /*08e0*/  VIADD R10, R10, 0x10 ;  /* 0x000000100a0a7836 */ /* 0x000fc60000000000 */
[----:B------:R0:W-:Y:S04]  /*08f0*/  @P6 STS [R17], R14 ;  /* 0x0000000e11006388 */ /* 0x0001e80000000800 */
[----:B------:R0:W-:Y:S04]  /*0900*/  @P0 STS [R23], R18 ;  /* 0x0000001217000388 */ /* 0x0001e80000000800 */
[----:B------:R0:W-:Y:S01]  /*0910*/  @P1 STS [R15], R16 ;  /* 0x000000100f001388 */ /* 0x0001e20000000800 */
[----:B------:R-:W-:Y:S02]  /*0920*/  ISETP.NE.AND P3, PT, R10, RZ, PT ;  /* 0x000000ff0a00720c */ /* 0x000fe40003f65270 */
[----:B------:R-:W-:-:S02]  /*0930*/  IADD3 R12, P0, PT, R12, 0x40, RZ ;  /* 0x000000400c0c7810 */ /* 0x000fc40007f1e0ff */
[----:B------:R-:W-:Y:S01]  /*0940*/  IADD3 R4, P2, PT, R4, 0x40, RZ ;  /* 0x0000004004047810 */ /* 0x000fe20007f5e0ff */
[----:B------:R-:W-:Y:S02]  /*0950*/  @P1 IMAD.MOV.U32 R0, RZ, RZ, R16 ;  /* 0x000000ffff001224 */ /* 0x000fe400078e0010 */
[----:B------:R-:W-:Y:S02]  /*0960*/  VIADD R9, R9, 0x10 ;  /* 0x0000001009097836 */ /* 0x000fe40000000000 */
[----:B------:R-:W-:Y:S02]  /*0970*/  IMAD.X R5, RZ, RZ, R5, P2 ;  /* 0x000000ffff057224 */ /* 0x000fe400010e0605 */
[----:B------:R-:W-:Y:S02]  /*0980*/  IMAD.X R13, RZ, RZ, R13, P0 ;  /* 0x000000ffff0d7224 */ /* 0x000fe400000e060d */
[----:B0-----:R-:W-:Y:S05]  /*0990*/  @P3 BRA `(.L_x_28) ;  /* 0xfffffff800203947 */ /* 0x001fea000383ffff */
[----:B------:R-:W-:-:S07]  /*09a0*/  VIADD R4, R9, 0x1 ;  /* 0x0000000109047836 */ /* 0x000fce0000000000 */
.L_x_27:
[----:B------:R-:W-:-:S13]  /*09b0*/  ISETP.NE.AND P0, PT, R24, RZ, PT ;  /* 0x000000ff1800720c */ /* 0x000fda0003f05270 */
[----:B------:R-:W-:Y:S05]  /*09c0*/  @!P0 BRA `(.L_x_26) ;  /* 0x0000000400e08947 */ /* 0x000fea0003800000 */
[----:B------:R-:W-:Y:S02]  /*09d0*/  ISETP.GE.U32.AND P1, PT, R24, 0x8, PT ;  /* 0x000000081800780c */ /* 0x000fe40003f26070 */
[----:B------:R-:W-:-:S04]  /*09e0*/  LOP3.LUT R12, R8, 0x7, RZ, 0xc0, !PT ;  /* 0x00000007080c7812 */ /* 0x000fc800078ec0ff */
[----:B------:R-:W-:-:S07]  /*09f0*/  ISETP.NE.AND P0, PT, R12, RZ, PT ;  /* 0x000000ff0c00720c */ /* 0x000fce0003f05270 */
[----:B------:R-:W-:Y:S06]  /*0a00*/  @!P1 BRA `(.L_x_29) ;  /* 0x0000000000f49947 */ /* 0x000fec0003800000 */
[----:B------:R-:W0:Y:S01]  /*0a10*/  LDC.64 R20, c[0x0][0x380] ;  /* 0x0000e000ff147b82 */ /* 0x000e220000000a00 */
[----:B------:R-:W-:Y:S02]  /*0a20*/  IMAD.IADD R5, R7, 0x1, R4 ;  /* 0x0000000107057824 */ /* 0x000fe400078e0204 */
[----:B------:R-:W-:-:S05]  /*0a30*/  IMAD.WIDE.U32 R10, R4, 0x4, R2 ;  /* 0x00000004040a7825 */ /* 0x000fca00078e0002 */
[----:B------:R-:W2:Y:S04]  /*0a40*/  LDG.E R23, desc[UR8][R10.64+0x4] ;  /* 0x000004080a177981 */ /* 0x000ea8000c1e1900 */
[----:B------:R-:W3:Y:S04]  /*0a50*/  LDG.E R17, desc[UR8][R10.64+0x8] ;  /* 0x000008080a117981 */ /* 0x000ee8000c1e1900 */
[----:B------:R-:W4:Y:S04]  /*0a60*/  LDG.E R15, desc[UR8][R10.64+0xc] ;  /* 0x00000c080a0f7981 */ /* 0x000f28000c1e1900 */
[----:B------:R-:W5:Y:S01]  /*0a70*/  LDG.E R13, desc[UR8][R10.64+0x10] ;  /* 0x000010080a0d7981 */ /* 0x000f62000c1e1900 */
[----:B0-----:R-:W-:-:S03]  /*0a80*/  IMAD.WIDE.U32 R20, R5, 0x4, R20 ;  /* 0x0000000405147825 */ /* 0x001fc600078e0014 */
[----:B------:R-:W5:Y:S04]  /*0a90*/  LDG.E R9, desc[UR8][R10.64+0x14] ;  /* 0x000014080a097981 */ /* 0x000f68000c1e1900 */
[----:B------:R-:W5:Y:S04]  /*0aa0*/  LDG.E R5, desc[UR8][R10.64+0x18] ;  /* 0x000018080a057981 */ /* 0x000f68000c1e1900 */
[----:B------:R-:W2:Y:S04]  /*0ab0*/  LDG.E R21, desc[UR8][R20.64] ;  /* 0x0000000814157981 */ /* 0x000ea8000c1e1900 */
[----:B------:R0:W5:Y:S01]  /*0ac0*/  LDG.E R19, desc[UR8][R10.64+0x1c] ;  /* 0x00001c080a137981 */ /* 0x000162000c1e1900 */
[----:B------:R-:W-:Y:S01]  /*0ad0*/  VIADD R4, R4, 0x8 ;  /* 0x0000000804047836 */ /* 0x000fe20000000000 */
[----:B--2---:R-:W-:-:S13]  /*0ae0*/  FSETP.GT.AND P6, PT, R21, R0, PT ;  /* 0x000000001500720b */ /* 0x004fda0003fc4000 */
[----:B-1----:R-:W-:-:S05]  /*0af0*/  @P6 IMAD.MOV.U32 R0, RZ, RZ, R21 ;  /* 0x000000ffff006224 */ /* 0x002fca00078e0015 */
[----:B------:R-:W-:-:S13]  /*0b00*/  FSETP.GT.AND P1, PT, R23, R0, PT ;  /* 0x000000001700720b */ /* 0x000fda0003f24000 */
[----:B------:R-:W-:-:S05]  /*0b10*/  @P1 IMAD.MOV.U32 R0, RZ, RZ, R23 ;  /* 0x000000ffff001224 */ /* 0x000fca00078e0017 */
[----:B---3--:R-:W-:-:S13]  /*0b20*/  FSETP.GT.AND P2, PT, R17, R0, PT ;  /* 0x000000001100720b */ /* 0x008fda0003f44000 */
[----:B------:R-:W-:-:S05]  /*0b30*/  @P2 IMAD.MOV.U32 R0, RZ, RZ, R17 ;  /* 0x000000ffff002224 */ /* 0x000fca00078e0011 */
[----:B----4-:R-:W-:Y:S01]  /*0b40*/  FSETP.GT.AND P3, PT, R15, R0, PT ;  /* 0x000000000f00720b */ /* 0x010fe20003f64000 */
[----:B------:R-:W1:-:S12]  /*0b50*/  @P6 S2R R25, SR_CgaCtaId ;  /* 0x0000000000196919 */ /* 0x000e580000008800 */
[----:B------:R-:W-:-:S05]  /*0b60*/  @P3 IMAD.MOV.U32 R0, RZ, RZ, R15 ;  /* 0x000000ffff003224 */ /* 0x000fca00078e000f */
[----:B-----5:R-:W-:Y:S01]  /*0b70*/  FSETP.GT.AND P4, PT, R13, R0, PT ;  /* 0x000000000d00720b */ /* 0x020fe20003f84000 */
[----:B------:R-:W2:-:S12]  /*0b80*/  @P1 S2R R14, SR_CgaCtaId ;  /* 0x00000000000e1919 */ /* 0x000e980000008800 */
[----:B------:R-:W-:-:S05]  /*0b90*/  @P4 IMAD.MOV.U32 R0, RZ, RZ, R13 ;  /* 0x000000ffff004224 */ /* 0x000fca00078e000d */
[----:B------:R-:W-:Y:S02]  /*0ba0*/  FSETP.GT.AND P5, PT, R9, R0, PT ;  /* 0x000000000900720b */ /* 0x000fe40003fa4000 */
[----:B0-----:R-:W-:-:S04]  /*0bb0*/  @P6 MOV R10, 0x400 ;  /* 0x00000400000a6802 */ /* 0x001fc80000000f00 */
[----:B-1----:R-:W-:-:S07]  /*0bc0*/  @P6 LEA R10, R25, R10, 0x18 ;  /* 0x0000000a190a6211 */ /* 0x002fce00078ec0ff */
[----:B------:R-:W-:Y:S01]  /*0bd0*/  @P5 IMAD.MOV.U32 R0, RZ, RZ, R9 ;  /* 0x000000ffff005224 */ /* 0x000fe200078e0009 */
[----:B------:R0:W-:Y:S04]  /*0be0*/  @P6 STS [R10], R21 ;  /* 0x000000150a006388 */ /* 0x0001e80000000800 */
[----:B------:R-:W-:Y:S02]  /*0bf0*/  FSETP.GT.AND P6, PT, R5, R0, PT ;  /* 0x000000000500720b */ /* 0x000fe40003fc4000 */
[----:B------:R-:W-:-:S04]  /*0c00*/  @P1 MOV R11, 0x400 ;  /* 0x00000400000b1802 */ /* 0x000fc80000000f00 */
[----:B--2---:R-:W-:-:S07]  /*0c10*/  @P1 LEA R14, R14, R11, 0x18 ;  /* 0x0000000b0e0e1211 */ /* 0x004fce00078ec0ff */
[----:B------:R-:W-:Y:S01]  /*0c20*/  @P6 IMAD.MOV.U32 R0, RZ, RZ, R5 ;  /* 0x000000ffff006224 */ /* 0x000fe200078e0005 */
[----:B------:R1:W-:Y:S04]  /*0c30*/  @P1 STS [R14], R23 ;  /* 0x000000170e001388 */ /* 0x0003e80000000800 */
[----:B------:R-:W-:Y:S01]  /*0c40*/  FSETP.GT.AND P1, PT, R19, R0, PT ;  /* 0x000000001300720b */ /* 0x000fe20003f24000 */
[----:B------:R-:W2:Y:S01]  /*0c50*/  @P2 S2R R25, SR_CgaCtaId ;  /* 0x0000000000192919 */ /* 0x000ea20000008800 */
[----:B------:R-:W3:Y:S01]  /*0c60*/  @P3 S2R R27, SR_CgaCtaId ;  /* 0x00000000001b3919 */ /* 0x000ee20000008800 */
[----:B------:R-:W4:Y:S01]  /*0c70*/  @P4 S2R R29, SR_CgaCtaId ;  /* 0x00000000001d4919 */ /* 0x000f220000008800 */
[----:B------:R-:W5:Y:S01]  /*0c80*/  @P5 S2R R22, SR_CgaCtaId ;  /* 0x0000000000165919 */ /* 0x000f620000008800 */
[----:B------:R-:W5:Y:S08]  /*0c90*/  @P6 S2R R11, SR_CgaCtaId ;  /* 0x00000000000b6919 */ /* 0x000f700000008800 */
[----:B0-----:R-:W0:Y:S01]  /*0ca0*/  @P1 S2R R10, SR_CgaCtaId ;  /* 0x00000000000a1919 */ /* 0x001e220000008800 */
[----:B------:R-:W-:-:S02]  /*0cb0*/  @P2 MOV R16, 0x400 ;  /* 0x0000040000102802 */ /* 0x000fc40000000f00 */
[----:B------:R-:W-:Y:S02]  /*0cc0*/  @P3 MOV R18, 0x400 ;  /* 0x0000040000123802 */ /* 0x000fe40000000f00 */
[----:B-1----:R-:W-:Y:S02]  /*0cd0*/  @P4 MOV R14, 0x400 ;  /* 0x00000400000e4802 */ /* 0x002fe40000000f00 */
[----:B------:R-:W-:Y:S02]  /*0ce0*/  @P5 MOV R20, 0x400 ;  /* 0x0000040000145802 */ /* 0x000fe40000000f00 */
[----:B------:R-:W-:Y:S02]  /*0cf0*/  @P6 MOV R24, 0x400 ;  /* 0x0000040000186802 */ /* 0x000fe40000000f00 */
[----:B------:R-:W-:Y:S02]  /*0d00*/  @P1 MOV R21, 0x400 ;  /* 0x0000040000151802 */ /* 0x000fe40000000f00 */
[----:B--2---:R-:W-:-:S02]  /*0d10*/  @P2 LEA R16, R25, R16, 0x18 ;  /* 0x0000001019102211 */ /* 0x004fc400078ec0ff */
[----:B---3--:R-:W-:Y:S02]  /*0d20*/  @P3 LEA R18, R27, R18, 0x18 ;  /* 0x000000121b123211 */ /* 0x008fe400078ec0ff */
[----:B----4-:R-:W-:Y:S01]  /*0d30*/  @P4 LEA R14, R29, R14, 0x18 ;  /* 0x0000000e1d0e4211 */ /* 0x010fe200078ec0ff */
[----:B------:R2:W-:Y:S01]  /*0d40*/  @P2 STS [R16], R17 ;  /* 0x0000001110002388 */ /* 0x0005e20000000800 */
[----:B-----5:R-:W-:-:S03]  /*0d50*/  @P5 LEA R20, R22, R20, 0x18 ;  /* 0x0000001416145211 */ /* 0x020fc600078ec0ff */
[----:B------:R2:W-:Y:S01]  /*0d60*/  @P3 STS [R18], R15 ;  /* 0x0000000f12003388 */ /* 0x0005e20000000800 */
[----:B------:R-:W-:-:S03]  /*0d70*/  @P6 LEA R24, R11, R24, 0x18 ;  /* 0x000000180b186211 */ /* 0x000fc600078ec0ff */
[----:B------:R2:W-:Y:S01]  /*0d80*/  @P4 STS [R14], R13 ;  /* 0x0000000d0e004388 */ /* 0x0005e20000000800 */
[----:B0-----:R-:W-:-:S03]  /*0d90*/  @P1 LEA R10, R10, R21, 0x18 ;  /* 0x000000150a0a1211 */ /* 0x001fc600078ec0ff */
[----:B------:R2:W-:Y:S04]  /*0da0*/  @P5 STS [R20], R9 ;  /* 0x0000000914005388 */ /* 0x0005e80000000800 */
[----:B------:R2:W-:Y:S04]  /*0db0*/  @P6 STS [R24], R5 ;  /* 0x0000000518006388 */ /* 0x0005e80000000800 */
[----:B------:R2:W-:Y:S01]  /*0dc0*/  @P1 STS [R10], R19 ;  /* 0x000000130a001388 */ /* 0x0005e20000000800 */
[----:B------:R-:W-:-:S07]  /*0dd0*/  @P1 IMAD.MOV.U32 R0, RZ, RZ, R19 ;  /* 0x000000ffff001224 */ /* 0x000fce00078e0013 */
.L_x_29:
[----:B------:R-:W-:Y:S05]  /*0de0*/  @!P0 BRA `(.L_x_26) ;  /* 0x0000000000d88947 */ /* 0x000fea0003800000 */
[----:B------:R-:W-:Y:S02]  /*0df0*/  ISETP.GE.U32.AND P0, PT, R12, 0x4, PT ;  /* 0x000000040c00780c */ /* 0x000fe40003f06070 */
[----:B------:R-:W-:-:S04]  /*0e00*/  LOP3.LUT R8, R8, 0x3, RZ, 0xc0, !PT ;  /* 0x0000000308087812 */ /* 0x000fc800078ec0ff */
[----:B------:R-:W-:-:S07]  /*0e10*/  ISETP.NE.AND P4, PT, R8, RZ, PT ;  /* 0x000000ff0800720c */ /* 0x000fce0003f85270 */
[----:B------:R-:W-:Y:S06]  /*0e20*/  @!P0 BRA `(.L_x_30) ;  /* 0x0000000000848947 */ /* 0x000fec0003800000 */
[----:B--2---:R-:W0:Y:S01]  /*0e30*/  LDC.64 R10, c[0x0][0x380] ;  /* 0x0000e000ff0a7b82 */ /* 0x004e220000000a00 */
[----:B------:R-:W-:Y:S02]  /*0e40*/  IMAD.IADD R5, R7, 0x1, R4 ;  /* 0x0000000107057824 */ /* 0x000fe400078e0204 */
[----:B------:R-:W-:-:S05]  /*0e50*/  IMAD.WIDE.U32 R2, R4, 0x4, R2 ;  /* 0x0000000404027825 */ /* 0x000fca00078e0002 */
[----:B------:R-:W2:Y:S04]  /*0e60*/  LDG.E R9, desc[UR8][R2.64+0x8] ;  /* 0x0000080802097981 */ /* 0x000ea8000c1e1900 */
[----:B------:R-:W3:Y:S01]  /*0e70*/  LDG.E R13, desc[UR8][R2.64+0xc] ;  /* 0x00000c08020d7981 */ /* 0x000ee2000c1e1900 */
[----:B0-----:R-:W-:-:S03]  /*0e80*/  IMAD.WIDE.U32 R10, R5, 0x4, R10 ;  /* 0x00000004050a7825 */ /* 0x001fc600078e000a */
[----:B------:R-:W4:Y:S04]  /*0e90*/  LDG.E R5, desc[UR8][R2.64+0x4] ;  /* 0x0000040802057981 */ /* 0x000f28000c1e1900 */
[----:B------:R-:W5:Y:S01]  /*0ea0*/  LDG.E R11, desc[UR8][R10.64] ;  /* 0x000000080a0b7981 */ /* 0x000f62000c1e1900 */
[----:B------:R-:W-:Y:S01]  /*0eb0*/  VIADD R4, R4, 0x4 ;  /* 0x0000000404047836 */ /* 0x000fe20000000000 */
[----:B-----5:R-:W-:-:S13]  /*0ec0*/  FSETP.GT.AND P0, PT, R11, R0, PT ;  /* 0x000000000b00720b */ /* 0x020fda0003f04000 */
[----:B-1----:R-:W-:-:S05]  /*0ed0*/  @P0 IMAD.MOV.U32 R0, RZ, RZ, R11 ;  /* 0x000000ffff000224 */ /* 0x002fca00078e000b */
[----:B----4-:R-:W-:-:S13]  /*0ee0*/  FSETP.GT.AND P1, PT, R5, R0, PT ;  /* 0x000000000500720b */ /* 0x010fda0003f24000 */
[----:B------:R-:W-:-:S05]  /*0ef0*/  @P1 IMAD.MOV.U32 R0, RZ, RZ, R5 ;  /* 0x000000ffff001224 */ /* 0x000fca00078e0005 */
[----:B--2---:R-:W-:-:S13]  /*0f00*/  FSETP.GT.AND P2, PT, R9, R0, PT ;  /* 0x000000000900720b */ /* 0x004fda0003f44000 */
[----:B------:R-:W-:-:S05]  /*0f10*/  @P2 IMAD.MOV.U32 R0, RZ, RZ, R9 ;  /* 0x000000ffff002224 */ /* 0x000fca00078e0009 */
[----:B---3--:R-:W-:Y:S01]  /*0f20*/  FSETP.GT.AND P3, PT, R13, R0, PT ;  /* 0x000000000d00720b */ /* 0x008fe20003f64000 */
[----:B------:R-:W0:Y:S01]  /*0f30*/  @P0 S2R R15, SR_CgaCtaId ;  /* 0x00000000000f0919 */ /* 0x000e220000008800 */
[----:B------:R-:W1:Y:S01]  /*0f40*/  @P1 S2R R10, SR_CgaCtaId ;  /* 0x00000000000a1919 */ /* 0x000e620000008800 */
[----:B------:R-:W2:Y:S10]  /*0f50*/  @P2 S2R R17, SR_CgaCtaId ;  /* 0x0000000000112919 */ /* 0x000eb40000008800 */
[----:B------:R-:W3:Y:S01]  /*0f60*/  @P3 S2R R19, SR_CgaCtaId ;  /* 0x0000000000133919 */ /* 0x000ee20000008800 */
[----:B------:R-:W-:-:S02]  /*0f70*/  @P0 MOV R2, 0x400 ;  /* 0x0000040000020802 */ /* 0x000fc40000000f00 */
[----:B------:R-:W-:Y:S02]  /*0f80*/  @P1 MOV R3, 0x400 ;  /* 0x0000040000031802 */ /* 0x000fe40000000f00 */
[----:B------:R-:W-:Y:S02]  /*0f90*/  @P2 MOV R12, 0x400 ;  /* 0x00000400000c2802 */ /* 0x000fe40000000f00 */
[----:B------:R-:W-:Y:S02]  /*0fa0*/  @P3 MOV R14, 0x400 ;  /* 0x00000400000e3802 */ /* 0x000fe40000000f00 */
[----:B0-----:R-:W-:Y:S02]  /*0fb0*/  @P0 LEA R2, R15, R2, 0x18 ;  /* 0x000000020f020211 */ /* 0x001fe400078ec0ff */
[----:B-1----:R-:W-:-:S03]  /*0fc0*/  @P1 LEA R10, R10, R3, 0x18 ;  /* 0x000000030a0a1211 */ /* 0x002fc600078ec0ff */
[----:B------:R0:W-:Y:S01]  /*0fd0*/  @P0 STS [R2], R11 ;  /* 0x0000000b02000388 */ /* 0x0001e20000000800 */
[----:B--2---:R-:W-:-:S03]  /*0fe0*/  @P2 LEA R12, R17, R12, 0x18 ;  /* 0x0000000c110c2211 */ /* 0x004fc600078ec0ff */
[----:B------:R0:W-:Y:S01]  /*0ff0*/  @P1 STS [R10], R5 ;  /* 0x000000050a001388 */ /* 0x0001e20000000800 */
[----:B---3--:R-:W-:-:S03]  /*1000*/  @P3 LEA R14, R19, R14, 0x18 ;  /* 0x0000000e130e3211 */ /* 0x008fc600078ec0ff */
[----:B------:R0:W-:Y:S04]  /*1010*/  @P2 STS [R12], R9 ;  /* 0x000000090c002388 */ /* 0x0001e80000000800 */
[----:B------:R0:W-:Y:S01]  /*1020*/  @P3 STS [R14], R13 ;  /* 0x0000000d0e003388 */ /* 0x0001e20000000800 */
[----:B------:R-:W-:-:S07]  /*1030*/  @P3 IMAD.MOV.U32 R0, RZ, RZ, R13 ;  /* 0x000000ffff003224 */ /* 0x000fce00078e000d */
.L_x_30:
[----:B------:R-:W-:Y:S05]  /*1040*/  @!P4 BRA `(.L_x_26) ;  /* 0x000000000040c947 */ /* 0x000fea0003800000 */
[----:B0-----:R-:W0:Y:S01]  /*1050*/  LDC.64 R2, c[0x0][0x380] ;  /* 0x0000e000ff027b82 */ /* 0x001e220000000a00 */
[----:B------:R-:W-:Y:S02]  /*1060*/  IMAD.IADD R7, R7, 0x1, R4 ;  /* 0x0000000107077824 */ /* 0x000fe400078e0204 */
[----:B------:R-:W-:Y:S02]  /*1070*/  IMAD.MOV R8, RZ, RZ, -R8 ;  /* 0x000000ffff087224 */ /* 0x000fe400078e0a08 */
[----:B0-----:R-:W-:-:S07]  /*1080*/  IMAD.WIDE.U32 R2, R7, 0x4, R2 ;  /* 0x0000000407027825 */ /* 0x001fce00078e0002 */
.L_x_31:
[----:B--23--:R0:W2:Y:S01]  /*1090*/  LDG.E R5, desc[UR8][R2.64] ;  /* 0x0000000802057981 */ /* 0x00c0a2000c1e1900 */
[----:B------:R-:W-:-:S05]  /*10a0*/  VIADD R8, R8, 0x1 ;  /* 0x0000000108087836 */ /* 0x000fca0000000000 */
[----:B------:R-:W-:Y:S02]  /*10b0*/  ISETP.NE.AND P2, PT, R8, RZ, PT ;  /* 0x000000ff0800720c */ /* 0x000fe40003f45270 */
[----:B0-----:R-:W-:-:S05]  /*10c0*/  IADD3 R2, P1, PT, R2, 0x4, RZ ;  /* 0x0000000402027810 */ /* 0x001fca0007f3e0ff */
[----:B------:R-:W-:Y:S01]  /*10d0*/  IMAD.X R3, RZ, RZ, R3, P1 ;  /* 0x000000ffff037224 */ /* 0x000fe200008e0603 */
[----:B--2---:R-:W-:-:S13]  /*10e0*/  FSETP.GT.AND P0, PT, R5, R0, PT ;  /* 0x000000000500720b */ /* 0x004fda0003f04000 */
[----:B------:R-:W0:Y:S01]  /*10f0*/  @P0 S2R R7, SR_CgaCtaId ;  /* 0x0000000000070919 */ /* 0x000e220000008800 */
[----:B------:R-:W-:Y:S01]  /*1100*/  @P0 MOV R4, 0x400 ;  /* 0x0000040000040802 */ /* 0x000fe20000000f00 */
[----:B-1----:R-:W-:-:S03]  /*1110*/  @P0 IMAD.MOV.U32 R0, RZ, RZ, R5 ;  /* 0x000000ffff000224 */ /* 0x002fc600078e0005 */
[----:B0-----:R-:W-:-:S05]  /*1120*/  @P0 LEA R4, R7, R4, 0x18 ;  /* 0x0000000407040211 */ /* 0x001fca00078ec0ff */
[----:B------:R3:W-:Y:S01]  /*1130*/  @P0 STS [R4], R5 ;  /* 0x0000000504000388 */ /* 0x0007e20000000800 */
[----:B------:R-:W-:Y:S05]  /*1140*/  @P2 BRA `(.L_x_31) ;  /* 0xfffffffc00d02947 */ /* 0x000fea000383ffff */
.L_x_26:
[----:B0-----:R-:W-:Y:S05]  /*1150*/  BSYNC.RECONVERGENT B0 ;  /* 0x0000000000007941 */ /* 0x001fea0003800200 */
.L_x_25:
[----:B------:R-:W0:Y:S08]  /*1160*/  LDC R3, c[0x0][0x38c] ;  /* 0x0000e300ff037b82 */ /* 0x000e300000000800 */
[----:B--23--:R-:W2:Y:S01]  /*1170*/  LDC.64 R4, c[0x0][0x380] ;  /* 0x0000e000ff047b82 */ /* 0x00cea20000000a00 */
[----:B0-----:R-:W-:-:S04]  /*1180*/  IMAD R3, R3, UR6, R6 ;  /* 0x0000000603037c24 */ /* 0x001fc8000f8e0206 */
[----:B--2---:R-:W-:-:S03]  /*1190*/  IMAD.WIDE.U32 R4, R3, 0x4, R4 ;  /* 0x0000000403047825 */ /* 0x004fc600078e0004 */
[----:B------:R-:W-:Y:S06]  /*11a0*/  BAR.SYNC.DEFER_BLOCKING 0x0 ;  /* 0x0000000000007b1d */ /* 0x000fec0000010000 */
[----:B-1----:R-:W2:Y:S02]  /*11b0*/  LDG.E R0, desc[UR8][R4.64] ;  /* 0x0000000804007981 */ /* 0x002ea4000c1e1900 */
[----:B------:R-:W0:Y:S01]  /*11c0*/  S2UR UR5, SR_CgaCtaId ;  /* 0x00000000000579c3 */ /* 0x000e220000008800 */
[----:B------:R-:W-:Y:S01]  /*11d0*/  UMOV UR4, 0x400 ;  /* 0x0000040000047882 */ /* 0x000fe20000000000 */
[----:B------:R-:W-:Y:S01]  /*11e0*/  IMAD.MOV.U32 R7, RZ, RZ, 0x3bbb989d ;  /* 0x3bbb989dff077424 */ /* 0x000fe200078e00ff */
[----:B------:R-:W-:Y:S01]  /*11f0*/  BSSY.RECONVERGENT B0, `(.L_x_32) ;  /* 0x0000014000007945 */ /* 0x000fe20003800200 */
[----:B0-----:R-:W-:-:S02]  /*1200*/  ULEA UR6, UR5, UR4, 0x18 ;  /* 0x0000000405067291 */ /* 0x001fc4000f8ec0ff */
[----:B------:R-:W-:-:S04]  /*1210*/  UIADD3 UR4, UPT, UPT, UR4, 0x4, URZ ;  /* 0x0000000404047890 */ /* 0x000fc8000fffe0ff */
[----:B------:R-:W-:-:S03]  /*1220*/  ULEA UR4, UR5, UR4, 0x18 ;  /* 0x0000000405047291 */ /* 0x000fc6000f8ec0ff */
[----:B------:R-:W2:Y:S02]  /*1230*/  LDS R3, [UR6] ;  /* 0x00000006ff037984 */ /* 0x000ea40008000800 */
[----:B--2---:R-:W-:Y:S01]  /*1240*/  FADD R0, R0, -R3 ;  /* 0x8000000300007221 */ /* 0x004fe20000000000 */
[----:B------:R-:W-:-:S03]  /*1250*/  IMAD.MOV.U32 R3, RZ, RZ, 0x437c0000 ;  /* 0x437c0000ff037424 */ /* 0x000fc600078e00ff */
[----:B------:R-:W-:-:S04]  /*1260*/  FFMA.SAT R2, R0, R7, 0.5 ;  /* 0x3f00000000027423 */ /* 0x000fc80000002007 */
[----:B------:R-:W-:-:S04]  /*1270*/  FFMA.RM R2, R2, R3, 12582913 ;  /* 0x4b40000102027423 */ /* 0x000fc80000004003 */
[----:B------:R-:W-:-:S04]  /*1280*/  FADD R3, R2, -12583039 ;  /* 0xcb40007f02037421 */ /* 0x000fc80000000000 */
[----:B------:R-:W-:-:S04]  /*1290*/  FFMA R3, R0, 1.4426950216293334961, -R3 ;  /* 0x3fb8aa3b00037823 */ /* 0x000fc80000000803 */
[----:B------:R-:W-:Y:S01]  /*12a0*/  FFMA R0, R0, 1.925963033500011079e-08, R3 ;  /* 0x32a5706000007823 */ /* 0x000fe20000000003 */
[----:B------:R-:W-:-:S05]  /*12b0*/  IMAD.SHL.U32 R3, R2, 0x800000, RZ ;  /* 0x0080000002037824 */ /* 0x000fca00078e00ff */
[----:B------:R-:W0:Y:S02]  /*12c0*/  MUFU.EX2 R0, R0 ;  /* 0x0000000000007308 */ /* 0x000e240000000800 */
[----:B0-----:R-:W-:-:S07]  /*12d0*/  FMUL R3, R3, R0 ;  /* 0x0000000003037220 */ /* 0x001fce0000400000 */
.L_x_33:
[----:B------:R-:W0:Y:S01]  /*12e0*/  LDS R6, [UR4] ;  /* 0x00000004ff067984 */ /* 0x000e220008000800 */
[----:B------:R-:W-:Y:S02]  /*12f0*/  IMAD.U32 R0, RZ, RZ, UR4 ;  /* 0x00000004ff007e24 */ /* 0x000fe4000f8e00ff */
[----:B0-----:R-:W-:-:S05]  /*1300*/  FADD R7, R3, R6 ;  /* 0x0000000603077221 */ /* 0x001fca0000000000 */
[----:B------:R-:W0:Y:S02]  /*1310*/  ATOMS.CAST.SPIN P0, [R0], R6, R7 ;  /* 0x000000060000758d */ /* 0x000e240001800007 */
[----:B0-----:R-:W-:Y:S05]  /*1320*/  @!P0 BRA `(.L_x_33) ;  /* 0xfffffffc00ec8947 */ /* 0x001fea000383ffff */
[----:B------:R-:W-:Y:S05]  /*1330*/  BSYNC.RECONVERGENT B0 ;  /* 0x0000000000007941 */ /* 0x000fea0003800200 */
.L_x_32:
[----:B------:R-:W-:Y:S06]  /*1340*/  BAR.SYNC.DEFER_BLOCKING 0x0 ;  /* 0x0000000000007b1d */ /* 0x000fec0000010000 */
[----:B------:R-:W-:Y:S01]  /*1350*/  BSSY.RECONVERGENT B0, `(.L_x_34) ;  /* 0x000000d000007945 */ /* 0x000fe20003800200 */
[----:B------:R-:W0:Y:S02]  /*1360*/  LDS R0, [UR6+0x4] ;  /* 0x00000406ff007984 */ /* 0x000e240008000800 */
[----:B0-----:R-:W0:Y:S08]  /*1370*/  MUFU.RCP R7, R0 ;  /* 0x0000000000077308 */ /* 0x001e300000001000 */
[----:B------:R-:W1:Y:S01]  /*1380*/  FCHK P0, R3, R0 ;  /* 0x0000000003007302 */ /* 0x000e620000000000 */
[----:B0-----:R-:W-:-:S04]  /*1390*/  FFMA R2, -R0, R7, 1 ;  /* 0x3f80000000027423 */ /* 0x001fc80000000107 */
[----:B------:R-:W-:-:S04]  /*13a0*/  FFMA R2, R7, R2, R7 ;  /* 0x0000000207027223 */ /* 0x000fc80000000007 */
[----:B------:R-:W-:-:S04]  /*13b0*/  FFMA R7, R3, R2, RZ ;  /* 0x0000000203077223 */ /* 0x000fc800000000ff */
[----:B------:R-:W-:-:S04]  /*13c0*/  FFMA R6, -R0, R7, R3 ;  /* 0x0000000700067223 */ /* 0x000fc80000000103 */
[----:B------:R-:W-:Y:S01]  /*13d0*/  FFMA R2, R2, R6, R7 ;  /* 0x0000000602027223 */ /* 0x000fe20000000007 */
[----:B-1----:R-:W-:Y:S06]  /*13e0*/  @!P0 BRA `(.L_x_35) ;  /* 0x00000000000c8947 */ /* 0x002fec0003800000 */
[----:B------:R-:W-:-:S07]  /*13f0*/  MOV R2, 0x1410 ;  /* 0x0000141000027802 */ /* 0x000fce0000000f00 */
[----:B------:R-:W-:Y:S05]  /*1400*/  CALL.REL.NOINC `($__internal_0_$__cuda_sm3x_div_rn_noftz_f32_slowpath) ;  /* 0x0000000000147944 */ /* 0x000fea0003c00000 */
[----:B------:R-:W-:-:S07]  /*1410*/  IMAD.MOV.U32 R2, RZ, RZ, R0 ;  /* 0x000000ffff027224 */ /* 0x000fce00078e0000 */
.L_x_35:
[----:B------:R-:W-:Y:S05]  /*1420*/  BSYNC.RECONVERGENT B0 ;  /* 0x0000000000007941 */ /* 0x000fea0003800200 */
.L_x_34:
[----:B------:R-:W-:-:S05]  /*1430*/  FMNMX R3, R2, 1.0000000116860974231e-07, !PT ;  /* 0x33d6bf9502037809 */ /* 0x000fca0007800000 */
[----:B------:R-:W-:Y:S01]  /*1440*/  STG.E desc[UR8][R4.64], R3 ;  /* 0x0000000304007986 */ /* 0x000fe2000c101908 */
[----:B------:R-:W-:Y:S05]  /*1450*/  EXIT ;  /* 0x000000000000794d */ /* 0x000fea0003800000 */
        .weak           $__internal_0_$__cuda_sm3x_div_rn_noftz_f32_slowpath
        .type           $__internal_0_$__cuda_sm3x_div_rn_noftz_f32_slowpath,@function
        .size           $__internal_0_$__cuda_sm3x_div_rn_noftz_f32_slowpath,(.L_x_48 - $__internal_0_$__cuda_sm3x_div_rn_noftz_f32_slowpath)
$__internal_0_$__cuda_sm3x_div_rn_noftz_f32_slowpath:
[--C-:B------:R-:W-:Y:S01]  /*1460*/  SHF.R.U32.HI R7, RZ, 0x17, R0.reuse ;  /* 0x00000017ff077819 */ /* 0x100fe20000011600 */
[----:B------:R-:W-:Y:S01]  /*1470*/  BSSY.RECONVERGENT B1, `(.L_x_36) ;  /* 0x0000064000017945 */ /* 0x000fe20003800200 */
[--C-:B------:R-:W-:Y:S01]  /*1480*/  SHF.R.U32.HI R6, RZ, 0x17, R3.reuse ;  /* 0x00000017ff067819 */ /* 0x100fe20000011603 */
[----:B------:R-:W-:Y:S01]  /*1490*/  IMAD.MOV.U32 R8, RZ, RZ, R3 ;  /* 0x000000ffff087224 */ /* 0x000fe200078e0003 */
[----:B------:R-:W-:Y:S01]  /*14a0*/  LOP3.LUT R7, R7, 0xff, RZ, 0xc0, !PT ;  /* 0x000000ff07077812 */ /* 0x000fe200078ec0ff */
[----:B------:R-:W-:Y:S01]  /*14b0*/  IMAD.MOV.U32 R9, RZ, RZ, R0 ;  /* 0x000000ffff097224 */ /* 0x000fe200078e0000 */
[----:B------:R-:W-:-:S03]  /*14c0*/  LOP3.LUT R6, R6, 0xff, RZ, 0xc0, !PT ;  /* 0x000000ff06067812 */ /* 0x000fc600078ec0ff */
[----:B------:R-:W-:Y:S02]  /*14d0*/  VIADD R12, R7, 0xffffffff ;  /* 0xffffffff070c7836 */ /* 0x000fe40000000000 */
[----:B------:R-:W-:-:S03]  /*14e0*/  VIADD R11, R6, 0xffffffff ;  /* 0xffffffff060b7836 */ /* 0x000fc60000000000 */
[----:B------:R-:W-:-:S04]  /*14f0*/  ISETP.GT.U32.AND P0, PT, R12, 0xfd, PT ;  /* 0x000000fd0c00780c */ /* 0x000fc80003f04070 */
[----:B------:R-:W-:-:S13]  /*1500*/  ISETP.GT.U32.OR P0, PT, R11, 0xfd, P0 ;  /* 0x000000fd0b00780c */ /* 0x000fda0000704470 */
[----:B------:R-:W-:Y:S01]  /*1510*/  @!P0 IMAD.MOV.U32 R10, RZ, RZ, RZ ;  /* 0x000000ffff0a8224 */ /* 0x000fe200078e00ff */
[----:B------:R-:W-:Y:S06]  /*1520*/  @!P0 BRA `(.L_x_37) ;  /* 0x00000000005c8947 */ /* 0x000fec0003800000 */
[----:B------:R-:W-:Y:S02]  /*1530*/  FSETP.GTU.FTZ.AND P0, PT, |R3|, +INF , PT ;  /* 0x7f8000000300780b */ /* 0x000fe40003f1c200 */
[----:B------:R-:W-:-:S04]  /*1540*/  FSETP.GTU.FTZ.AND P1, PT, |R0|, +INF , PT ;  /* 0x7f8000000000780b */ /* 0x000fc80003f3c200 */
[----:B------:R-:W-:-:S13]  /*1550*/  PLOP3.LUT P0, PT, P0, P1, PT, 0xf8, 0x8f ;  /* 0x00000000008f781c */ /* 0x000fda0000703f70 */
[----:B------:R-:W-:Y:S05]  /*1560*/  @P0 BRA `(.L_x_38) ;  /* 0x00000004004c0947 */ /* 0x000fea0003800000 */
[----:B------:R-:W-:-:S13]  /*1570*/  LOP3.LUT P0, RZ, R9, 0x7fffffff, R8, 0xc8, !PT ;  /* 0x7fffffff09ff7812 */ /* 0x000fda000780c808 */
[----:B------:R-:W-:Y:S05]  /*1580*/  @!P0 BRA `(.L_x_39) ;  /* 0x00000004003c8947 */ /* 0x000fea0003800000 */
[C---:B------:R-:W-:Y:S02]  /*1590*/  FSETP.NEU.FTZ.AND P2, PT, |R3|.reuse, +INF , PT ;  /* 0x7f8000000300780b */ /* 0x040fe40003f5d200 */
[----:B------:R-:W-:Y:S02]  /*15a0*/  FSETP.NEU.FTZ.AND P0, PT, |R0|, +INF , PT ;  /* 0x7f8000000000780b */ /* 0x000fe40003f1d200 */
[----:B------:R-:W-:-:S11]  /*15b0*/  FSETP.NEU.FTZ.AND P1, PT, |R3|, +INF , PT ;  /* 0x7f8000000300780b */ /* 0x000fd60003f3d200 */
[----:B------:R-:W-:Y:S05]  /*15c0*/  @!P0 BRA !P2, `(.L_x_39) ;  /* 0x00000004002c8947 */ /* 0x000fea0005000000 */
[----:B------:R-:W-:-:S04]  /*15d0*/  LOP3.LUT P2, RZ, R8, 0x7fffffff, RZ, 0xc0, !PT ;  /* 0x7fffffff08ff7812 */ /* 0x000fc8000784c0ff */
[----:B------:R-:W-:-:S13]  /*15e0*/  PLOP3.LUT P0, PT, P0, P2, PT, 0x2f, 0xf2 ;  /* 0x0000000000f2781c */ /* 0x000fda0000704577 */
[----:B------:R-:W-:Y:S05]  /*15f0*/  @P0 BRA `(.L_x_40) ;  /* 0x0000000400180947 */ /* 0x000fea0003800000 */
[----:B------:R-:W-:-:S04]  /*1600*/  LOP3.LUT P0, RZ, R9, 0x7fffffff, RZ, 0xc0, !PT ;  /* 0x7fffffff09ff7812 */ /* 0x000fc8000780c0ff */
[----:B------:R-:W-:-:S13]  /*1610*/  PLOP3.LUT P0, PT, P1, P0, PT, 0x2f, 0xf2 ;  /* 0x0000000000f2781c */ /* 0x000fda0000f00577 */
[----:B------:R-:W-:Y:S05]  /*1620*/  @P0 BRA `(.L_x_41) ;  /* 0x0000000400000947 */ /* 0x000fea0003800000 */
[----:B------:R-:W-:Y:S02]  /*1630*/  ISETP.GE.AND P0, PT, R11, RZ, PT ;  /* 0x000000ff0b00720c */ /* 0x000fe40003f06270 */
[----:B------:R-:W-:-:S11]  /*1640*/  ISETP.GE.AND P1, PT, R12, RZ, PT ;  /* 0x000000ff0c00720c */ /* 0x000fd60003f26270 */
[----:B------:R-:W-:Y:S02]  /*1650*/  @P0 IMAD.MOV.U32 R10, RZ, RZ, RZ ;  /* 0x000000ffff0a0224 */ /* 0x000fe400078e00ff */
[----:B------:R-:W-:Y:S01]  /*1660*/  @!P0 FFMA R8, R3, 1.84467440737095516160e+19, RZ ;  /* 0x5f80000003088823 */ /* 0x000fe200000000ff */
[----:B------:R-:W-:Y:S02]  /*1670*/  @!P0 IMAD.MOV.U32 R10, RZ, RZ, -0x40 ;  /* 0xffffffc0ff0a8424 */ /* 0x000fe400078e00ff */
[----:B------:R-:W-:Y:S02]  /*1680*/  @!P1 FFMA R9, R0, 1.84467440737095516160e+19, RZ ;  /* 0x5f80000000099823 */ /* 0x000fe400000000ff */
[----:B------:R-:W-:-:S07]  /*1690*/  @!P1 VIADD R10, R10, 0x40 ;  /* 0x000000400a0a9836 */ /* 0x000fce0000000000 */
.L_x_37:
[----:B------:R-:W-:Y:S01]  /*16a0*/  LEA R0, R7, 0xc0800000, 0x17 ;  /* 0xc080000007007811 */ /* 0x000fe200078eb8ff */
[----:B------:R-:W-:Y:S01]  /*16b0*/  VIADD R6, R6, 0xffffff81 ;  /* 0xffffff8106067836 */ /* 0x000fe20000000000 */
[----:B------:R-:W-:Y:S03]  /*16c0*/  BSSY.RECONVERGENT B2, `(.L_x_42) ;  /* 0x0000035000027945 */ /* 0x000fe60003800200 */
[----:B------:R-:W-:Y:S01]  /*16d0*/  IMAD.IADD R9, R9, 0x1, -R0 ;  /* 0x0000000109097824 */ /* 0x000fe200078e0a00 */
[C---:B------:R-:W-:Y:S01]  /*16e0*/  IADD3 R7, PT, PT, R6.reuse, 0x7f, -R7 ;  /* 0x0000007f06077810 */ /* 0x040fe20007ffe807 */
[----:B------:R-:W-:Y:S02]  /*16f0*/  IMAD R0, R6, -0x800000, R8 ;  /* 0xff80000006007824 */ /* 0x000fe400078e0208 */
[----:B------:R-:W0:Y:S01]  /*1700*/  MUFU.RCP R3, R9 ;  /* 0x0000000900037308 */ /* 0x000e220000001000 */
[----:B------:R-:W-:Y:S01]  /*1710*/  FADD.FTZ R11, -R9, -RZ ;  /* 0x800000ff090b7221 */ /* 0x000fe20000010100 */
[----:B------:R-:W-:-:S03]  /*1720*/  IMAD.IADD R7, R7, 0x1, R10 ;  /* 0x0000000107077824 */ /* 0x000fc600078e020a */
[----:B0-----:R-:W-:-:S04]  /*1730*/  FFMA R12, R3, R11, 1 ;  /* 0x3f800000030c7423 */ /* 0x001fc8000000000b */
[----:B------:R-:W-:-:S04]  /*1740*/  FFMA R12, R3, R12, R3 ;  /* 0x0000000c030c7223 */ /* 0x000fc80000000003 */
[----:B------:R-:W-:-:S04]  /*1750*/  FFMA R3, R0, R12, RZ ;  /* 0x0000000c00037223 */ /* 0x000fc800000000ff */
[----:B------:R-:W-:-:S04]  /*1760*/  FFMA R8, R11, R3, R0 ;  /* 0x000000030b087223 */ /* 0x000fc80000000000 */
[----:B------:R-:W-:-:S04]  /*1770*/  FFMA R13, R12, R8, R3 ;  /* 0x000000080c0d7223 */ /* 0x000fc80000000003 */
[----:B------:R-:W-:-:S04]  /*1780*/  FFMA R8, R11, R13, R0 ;  /* 0x0000000d0b087223 */ /* 0x000fc80000000000 */
[----:B------:R-:W-:-:S05]  /*1790*/  FFMA R0, R12, R8, R13 ;  /* 0x000000080c007223 */ /* 0x000fca000000000d */
[----:B------:R-:W-:-:S04]  /*17a0*/  SHF.R.U32.HI R3, RZ, 0x17, R0 ;  /* 0x00000017ff037819 */ /* 0x000fc80000011600 */
[----:B------:R-:W-:-:S05]  /*17b0*/  LOP3.LUT R3, R3, 0xff, RZ, 0xc0, !PT ;  /* 0x000000ff03037812 */ /* 0x000fca00078ec0ff */
[----:B------:R-:W-:-:S04]  /*17c0*/  IMAD.IADD R9, R3, 0x1, R7 ;  /* 0x0000000103097824 */ /* 0x000fc800078e0207 */
[----:B------:R-:W-:-:S05]  /*17d0*/  VIADD R3, R9, 0xffffffff ;  /* 0xffffffff09037836 */ /* 0x000fca0000000000 */
[----:B------:R-:W-:-:S13]  /*17e0*/  ISETP.GE.U32.AND P0, PT, R3, 0xfe, PT ;  /* 0x000000fe0300780c */ /* 0x000fda0003f06070 */
[----:B------:R-:W-:Y:S05]  /*17f0*/  @!P0 BRA `(.L_x_43) ;  /* 0x0000000000808947 */ /* 0x000fea0003800000 */
[----:B------:R-:W-:-:S13]  /*1800*/  ISETP.GT.AND P0, PT, R9, 0xfe, PT ;  /* 0x000000fe0900780c */ /* 0x000fda0003f04270 */
[----:B------:R-:W-:Y:S05]  /*1810*/  @P0 BRA `(.L_x_44) ;  /* 0x00000000006c0947 */ /* 0x000fea0003800000 */
[----:B------:R-:W-:-:S13]  /*1820*/  ISETP.GE.AND P0, PT, R9, 0x1, PT ;  /* 0x000000010900780c */ /* 0x000fda0003f06270 */
[----:B------:R-:W-:Y:S05]  /*1830*/  @P0 BRA `(.L_x_45) ;  /* 0x0000000000740947 */ /* 0x000fea0003800000 */
[----:B------:R-:W-:Y:S02]  /*1840*/  ISETP.GE.AND P0, PT, R9, -0x18, PT ;  /* 0xffffffe80900780c */ /* 0x000fe40003f06270 */
[----:B------:R-:W-:-:S11]  /*1850*/  LOP3.LUT R0, R0, 0x80000000, RZ, 0xc0, !PT ;  /* 0x8000000000007812 */ /* 0x000fd600078ec0ff */
[----:B------:R-:W-:Y:S05]  /*1860*/  @!P0 BRA `(.L_x_45) ;  /* 0x0000000000688947 */ /* 0x000fea0003800000 */
[CCC-:B------:R-:W-:Y:S01]  /*1870*/  FFMA.RZ R3, R12.reuse, R8.reuse, R13.reuse ;  /* 0x000000080c037223 */ /* 0x1c0fe2000000c00d */
[CCC-:B------:R-:W-:Y:S01]  /*1880*/  FFMA.RM R6, R12.reuse, R8.reuse, R13.reuse ;  /* 0x000000080c067223 */ /* 0x1c0fe2000000400d */
[C---:B------:R-:W-:Y:S02]  /*1890*/  ISETP.NE.AND P2, PT, R9.reuse, RZ, PT ;  /* 0x000000ff0900720c */ /* 0x040fe40003f45270 */
[----:B------:R-:W-:Y:S02]  /*18a0*/  ISETP.NE.AND P1, PT, R9, RZ, PT ;  /* 0x000000ff0900720c */ /* 0x000fe40003f25270 */
[----:B------:R-:W-:Y:S01]  /*18b0*/  LOP3.LUT R7, R3, 0x7fffff, RZ, 0xc0, !PT ;  /* 0x007fffff03077812 */ /* 0x000fe200078ec0ff */
[----:B------:R-:W-:Y:S01]  /*18c0*/  FFMA.RP R3, R12, R8, R13 ;  /* 0x000000080c037223 */ /* 0x000fe2000000800d */
[----:B------:R-:W-:Y:S02]  /*18d0*/  VIADD R8, R9, 0x20 ;  /* 0x0000002009087836 */ /* 0x000fe40000000000 */
[----:B------:R-:W-:Y:S01]  /*18e0*/  LOP3.LUT R7, R7, 0x800000, RZ, 0xfc, !PT ;  /* 0x0080000007077812 */ /* 0x000fe200078efcff */
[----:B------:R-:W-:Y:S01]  /*18f0*/  IMAD.MOV R9, RZ, RZ, -R9 ;  /* 0x000000ffff097224 */ /* 0x000fe200078e0a09 */
[----:B------:R-:W-:-:S02]  /*1900*/  FSETP.NEU.FTZ.AND P0, PT, R3, R6, PT ;  /* 0x000000060300720b */ /* 0x000fc40003f1d000 */
[----:B------:R-:W-:Y:S02]  /*1910*/  SHF.L.U32 R8, R7, R8, RZ ;  /* 0x0000000807087219 */ /* 0x000fe400000006ff */
[----:B------:R-:W-:Y:S02]  /*1920*/  SEL R6, R9, RZ, P2 ;  /* 0x000000ff09067207 */ /* 0x000fe40001000000 */
[----:B------:R-:W-:Y:S02]  /*1930*/  ISETP.NE.AND P1, PT, R8, RZ, P1 ;  /* 0x000000ff0800720c */ /* 0x000fe40000f25270 */
[----:B------:R-:W-:Y:S02]  /*1940*/  SHF.R.U32.HI R6, RZ, R6, R7 ;  /* 0x00000006ff067219 */ /* 0x000fe40000011607 */
[----:B------:R-:W-:Y:S02]  /*1950*/  PLOP3.LUT P0, PT, P0, P1, PT, 0xf8, 0x8f ;  /* 0x00000000008f781c */ /* 0x000fe40000703f70 */
[----:B------:R-:W-:-:S02]  /*1960*/  SHF.R.U32.HI R8, RZ, 0x1, R6 ;  /* 0x00000001ff087819 */ /* 0x000fc40000011606 */
[----:B------:R-:W-:-:S04]  /*1970*/  SEL R3, RZ, 0x1, !P0 ;  /* 0x00000001ff037807 */ /* 0x000fc80004000000 */
[----:B------:R-:W-:-:S04]  /*1980*/  LOP3.LUT R3, R3, 0x1, R8, 0xf8, !PT ;  /* 0x0000000103037812 */ /* 0x000fc800078ef808 */
[----:B------:R-:W-:-:S05]  /*1990*/  LOP3.LUT R3, R3, R6, RZ, 0xc0, !PT ;  /* 0x0000000603037212 */ /* 0x000fca00078ec0ff */
[----:B------:R-:W-:-:S05]  /*19a0*/  IMAD.IADD R3, R8, 0x1, R3 ;  /* 0x0000000108037824 */ /* 0x000fca00078e0203 */
[----:B------:R-:W-:Y:S01]  /*19b0*/  LOP3.LUT R0, R3, R0, RZ, 0xfc, !PT ;  /* 0x0000000003007212 */ /* 0x000fe200078efcff */
[----:B------:R-:W-:Y:S06]  /*19c0*/  BRA `(.L_x_45) ;  /* 0x0000000000107947 */ /* 0x000fec0003800000 */
.L_x_44:
[----:B------:R-:W-:-:S04]  /*19d0*/  LOP3.LUT R0, R0, 0x80000000, RZ, 0xc0, !PT ;  /* 0x8000000000007812 */ /* 0x000fc800078ec0ff */
[----:B------:R-:W-:Y:S01]  /*19e0*/  LOP3.LUT R0, R0, 0x7f800000, RZ, 0xfc, !PT ;  /* 0x7f80000000007812 */ /* 0x000fe200078efcff */
[----:B------:R-:W-:Y:S06]  /*19f0*/  BRA `(.L_x_45) ;  /* 0x0000000000047947 */ /* 0x000fec0003800000 */
.L_x_43:
[----:B------:R-:W-:-:S07]  /*1a00*/  IMAD R0, R7, 0x800000, R0 ;  /* 0x0080000007007824 */ /* 0x000fce00078e0200 */
.L_x_45:
[----:B------:R-:W-:Y:S05]  /*1a10*/  BSYNC.RECONVERGENT B2 ;  /* 0x0000000000027941 */ /* 0x000fea0003800200 */
.L_x_42:
[----:B------:R-:W-:Y:S05]  /*1a20*/  BRA `(.L_x_46) ;  /* 0x0000000000207947 */ /* 0x000fea0003800000 */
.L_x_41:
[----:B------:R-:W-:-:S04]  /*1a30*/  LOP3.LUT R0, R9, 0x80000000, R8, 0x48, !PT ;  /* 0x8000000009007812 */ /* 0x000fc800078e4808 */
[----:B------:R-:W-:Y:S01]  /*1a40*/  LOP3.LUT R0, R0, 0x7f800000, RZ, 0xfc, !PT ;  /* 0x7f80000000007812 */ /* 0x000fe200078efcff */
[----:B------:R-:W-:Y:S06]  /*1a50*/  BRA `(.L_x_46) ;  /* 0x0000000000147947 */ /* 0x000fec0003800000 */
.L_x_40:
[----:B------:R-:W-:Y:S01]  /*1a60*/  LOP3.LUT R0, R9, 0x80000000, R8, 0x48, !PT ;  /* 0x8000000009007812 */ /* 0x000fe200078e4808 */
[----:B------:R-:W-:Y:S06]  /*1a70*/  BRA `(.L_x_46) ;  /* 0x00000000000c7947 */ /* 0x000fec0003800000 */
.L_x_39:
[----:B------:R-:W0:Y:S01]  /*1a80*/  MUFU.RSQ R0, -QNAN ;  /* 0xffc0000000007908 */ /* 0x000e220000001400 */
[----:B------:R-:W-:Y:S05]  /*1a90*/  BRA `(.L_x_46) ;  /* 0x0000000000047947 */ /* 0x000fea0003800000 */
.L_x_38:
[----:B------:R-:W-:-:S07]  /*1aa0*/  FADD.FTZ R0, R3, R0 ;  /* 0x0000000003007221 */ /* 0x000fce0000010000 */
.L_x_46:
[----:B------:R-:W-:Y:S05]  /*1ab0*/  BSYNC.RECONVERGENT B1 ;  /* 0x0000000000017941 */ /* 0x000fea0003800200 */
.L_x_36:
[----:B------:R-:W-:-:S04]  /*1ac0*/  IMAD.MOV.U32 R3, RZ, RZ, 0x0 ;  /* 0x00000000ff037424 */ /* 0x000fc800078e00ff */
[----:B0-----:R-:W-:Y:S05]  /*1ad0*/  RET.REL.NODEC R2 `(_Z14softmax_kernelPfii) ;  /* 0xffffffe402487950 */ /* 0x001fea0003c3ffff */
.L_x_47:
        /* <DEDUP_REMOVED lines=10> */
.L_x_48:


//--------------------- .nv.shared.reserved.0     --------------------------
	.section	.nv.shared.reserved.0,"aw",@nobits
	.weak		__nv_reservedSMEM_offset_0_alias
	.size		__nv_reservedSMEM_offset_0_alias, 0, 64
	.other		__nv_reservedSMEM_offset_0_alias,@"STO_CUDA_RESERVED_SHARED STV_DEFAULT"
__nv_reservedSMEM_offset_0_alias:
	.zero		0
	.zero		64


//--------------------- .nv.shared._Z14softmax_kernelPfii --------------------------
	.section	.nv.shared._Z14softmax_kernelPfii,"aw",@nobits
	.sectionflags	@""
	.align	4
.nv.shared._Z14softmax_kernelPfii:
	.zero		1032


//--------------------- .nv.constant0._Z21update_weights_kernelPfS_S_S_ii --------------------------
	.section	.nv.constant0._Z21update_weights_kernelPfS_S_S_ii,"a",@progbits
	.sectionflags	@""
	.align	4
.nv.constant0._Z21update_weights_kernelPfS_S_S_ii:
	.zero		936


//--------------------- .nv.constant0._Z24compute_gradients_kernelPfS_S_S_iii --------------------------
	.section	.nv.constant0._Z24compute_gradients_kernelPfS_S_S_iii,"a",@progbits
	.sectionflags	@""
	.align	4
.nv.constant0._Z24compute_gradients_kernelPfS_S_S_iii:
	.zero		940


//--------------------- .nv.constant0._Z18forwardLayerKernelPfS_S_S_iiib --------------------------
	.section	.nv.constant0._Z18forwardLayerKernelPfS_S_S_iiib,"a",@progbits
	.sectionflags	@""
	.align	4
.nv.constant0._Z18forwardLayerKernelPfS_S_S_iiib:
	.zero		941


//--------------------- .nv.constant0._Z25compute_delta_relu_kernelPfS_S_S_iii --------------------------
	.section	.nv.constant0._Z25compute_delta_relu_kernelPfS_S_S_iii,"a",@progbits
	.sectionflags	@""
	.align	4
.nv.constant0._Z25compute_delta_relu_kernelPfS_S_S_iii:
	.zero		940


//--------------------- .nv.constant0._Z10reluKernelPfi --------------------------
	.section	.nv.constant0._Z10reluKernelPfi,"a",@progbits
	.sectionflags	@""
	.align	4
.nv.constant0._Z10reluKernelPfi:
	.zero		908


//--------------------- .nv.constant0._Z14softmax_kernelPfii --------------------------
	.section	.nv.constant0._Z14softmax_kernelPfii,"a",@progbits
	.sectionflags	@""
	.align	4
.nv.constant0._Z14softmax_kernelPfii:
	.zero		912


//--------------------- SYMBOLS --------------------------

	.type		.nv.reservedSmem.offset0,@object
	.size		.nv.reservedSmem.offset0,0x4
	.type		.nv.reservedSmem.cap,@object
	.size		.nv.reservedSmem.cap,0x4
